	.target	sm_80

	.elftype	@"ET_EXEC"


//--------------------- .note.nv.tkinfo           --------------------------
	.section	.note.nv.tkinfo,"",@"SHT_NOTE"
	.sectionflags	@"SHF_NOTE_NV_TKINFO"
	.tkinfo
        /*0018*/ 	.word	0x00000002
        /*0030*/ 	.string	""
        /*0030*/ 	.string	"ptxas"
        /*0030*/ 	.string	"Cuda compilation tools, release 13.0, V13.0.88"
        /*0030*/ 	.string	"Build cuda_13.0.r13.0/compiler.36424714_0"
        /*0030*/ 	.string	"-v  -suppress-debug-info  -lineinfo  -arch sm_80 "



//--------------------- .note.nv.cuinfo           --------------------------
	.section	.note.nv.cuinfo,"",@"SHT_NOTE"
	.sectionflags	@"SHF_NOTE_NV_CUINFO"
        /*0018*/ 	.short	0x0002
        /*001a*/ 	.short	0x0050
        /*001c*/ 	.short	0x0082
	.zero		2


//--------------------- .nv.info                  --------------------------
	.section	.nv.info,"",@"SHT_CUDA_INFO"
	.align	4


	//----- nvinfo : EIATTR_REGCOUNT
	.align		4
        /*0000*/ 	.byte	0x04, 0x2f
        /*0002*/ 	.short	(.L_1 - .L_0)
	.align		4
.L_0:
        /*0004*/ 	.word	index@(matmul_kernel)
        /*0008*/ 	.word	0x000000c2


	//----- nvinfo : EIATTR_FRAME_SIZE
	.align		4
.L_1:
        /*000c*/ 	.byte	0x04, 0x11
        /*000e*/ 	.short	(.L_3 - .L_2)
	.align		4
.L_2:
        /*0010*/ 	.word	index@(matmul_kernel)
        /*0014*/ 	.word	0x00000000


	//----- nvinfo : EIATTR_MIN_STACK_SIZE
	.align		4
.L_3:
        /*0018*/ 	.byte	0x04, 0x12
        /*001a*/ 	.short	(.L_5 - .L_4)
	.align		4
.L_4:
        /*001c*/ 	.word	index@(matmul_kernel)
        /*0020*/ 	.word	0x00000000
.L_5:


//--------------------- .nv.info.matmul_kernel    --------------------------
	.section	.nv.info.matmul_kernel,"",@"SHT_CUDA_INFO"
	.sectionflags	@""
	.align	4


	//----- nvinfo : EIATTR_CUDA_API_VERSION
	.align		4
        /*0000*/ 	.byte	0x04, 0x37
        /*0002*/ 	.short	(.L_7 - .L_6)
.L_6:
        /*0004*/ 	.word	0x00000082


	//----- nvinfo : EIATTR_SW2861232_WAR
	.align		4
.L_7:
        /*0008*/ 	.byte	0x01, 0x35
	.zero		2


	//----- nvinfo : EIATTR_PARAM_CBANK
	.align		4
        /*000c*/ 	.byte	0x04, 0x0a
        /*000e*/ 	.short	(.L_9 - .L_8)
	.align		4
.L_8:
        /*0010*/ 	.word	index@(.nv.constant0.matmul_kernel)
        /*0014*/ 	.short	0x0160
        /*0016*/ 	.short	0x0050


	//----- nvinfo : EIATTR_CBANK_PARAM_SIZE
	.align		4
.L_9:
        /*0018*/ 	.byte	0x03, 0x19
        /*001a*/ 	.short	0x0050


	//----- nvinfo : EIATTR_KPARAM_INFO
	.align		4
        /*001c*/ 	.byte	0x04, 0x17
        /*001e*/ 	.short	(.L_11 - .L_10)
.L_10:
        /*0020*/ 	.word	0x00000000
        /*0024*/ 	.short	0x000d
        /*0026*/ 	.short	0x0048
        /*0028*/ 	.byte	0x00, 0xf4, 0x21, 0x00


	//----- nvinfo : EIATTR_KPARAM_INFO
	.align		4
.L_11:
        /*002c*/ 	.byte	0x04, 0x17
        /*002e*/ 	.short	(.L_13 - .L_12)
.L_12:
        /*0030*/ 	.word	0x00000000
        /*0034*/ 	.short	0x000c
        /*0036*/ 	.short	0x0040
        /*0038*/ 	.byte	0x00, 0xf4, 0x21, 0x00


	//----- nvinfo : EIATTR_KPARAM_INFO
	.align		4
.L_13:
        /*003c*/ 	.byte	0x04, 0x17
        /*003e*/ 	.short	(.L_15 - .L_14)
.L_14:
        /*0040*/ 	.word	0x00000000
        /*0044*/ 	.short	0x000b
        /*0046*/ 	.short	0x0038
        /*0048*/ 	.byte	0x00, 0xf0, 0x11, 0x00


	//----- nvinfo : EIATTR_KPARAM_INFO
	.align		4
.L_15:
        /*004c*/ 	.byte	0x04, 0x17
        /*004e*/ 	.short	(.L_17 - .L_16)
.L_16:
        /*0050*/ 	.word	0x00000000
        /*0054*/ 	.short	0x000a
        /*0056*/ 	.short	0x0034
        /*0058*/ 	.byte	0x00, 0xf0, 0x11, 0x00


	//----- nvinfo : EIATTR_KPARAM_INFO
	.align		4
.L_17:
        /*005c*/ 	.byte	0x04, 0x17
        /*005e*/ 	.short	(.L_19 - .L_18)
.L_18:
        /*0060*/ 	.word	0x00000000
        /*0064*/ 	.short	0x0009
        /*0066*/ 	.short	0x0030
        /*0068*/ 	.byte	0x00, 0xf0, 0x11, 0x00


	//----- nvinfo : EIATTR_KPARAM_INFO
	.align		4
.L_19:
        /*006c*/ 	.byte	0x04, 0x17
        /*006e*/ 	.short	(.L_21 - .L_20)
.L_20:
        /*0070*/ 	.word	0x00000000
        /*0074*/ 	.short	0x0008
        /*0076*/ 	.short	0x002c
        /*0078*/ 	.byte	0x00, 0xf0, 0x11, 0x00


	//----- nvinfo : EIATTR_KPARAM_INFO
	.align		4
.L_21:
        /*007c*/ 	.byte	0x04, 0x17
        /*007e*/ 	.short	(.L_23 - .L_22)
.L_22:
        /*0080*/ 	.word	0x00000000
        /*0084*/ 	.short	0x0007
        /*0086*/ 	.short	0x0028
        /*0088*/ 	.byte	0x00, 0xf0, 0x11, 0x00


	//----- nvinfo : EIATTR_KPARAM_INFO
	.align		4
.L_23:
        /*008c*/ 	.byte	0x04, 0x17
        /*008e*/ 	.short	(.L_25 - .L_24)
.L_24:
        /*0090*/ 	.word	0x00000000
        /*0094*/ 	.short	0x0006
        /*0096*/ 	.short	0x0024
        /*0098*/ 	.byte	0x00, 0xf0, 0x11, 0x00


	//----- nvinfo : EIATTR_KPARAM_INFO
	.align		4
.L_25:
        /*009c*/ 	.byte	0x04, 0x17
        /*009e*/ 	.short	(.L_27 - .L_26)
.L_26:
        /*00a0*/ 	.word	0x00000000
        /*00a4*/ 	.short	0x0005
        /*00a6*/ 	.short	0x0020
        /*00a8*/ 	.byte	0x00, 0xf0, 0x11, 0x00


	//----- nvinfo : EIATTR_KPARAM_INFO
	.align		4
.L_27:
        /*00ac*/ 	.byte	0x04, 0x17
        /*00ae*/ 	.short	(.L_29 - .L_28)
.L_28:
        /*00b0*/ 	.word	0x00000000
        /*00b4*/ 	.short	0x0004
        /*00b6*/ 	.short	0x001c
        /*00b8*/ 	.byte	0x00, 0xf0, 0x11, 0x00


	//----- nvinfo : EIATTR_KPARAM_INFO
	.align		4
.L_29:
        /*00bc*/ 	.byte	0x04, 0x17
        /*00be*/ 	.short	(.L_31 - .L_30)
.L_30:
        /*00c0*/ 	.word	0x00000000
        /*00c4*/ 	.short	0x0003
        /*00c6*/ 	.short	0x0018
        /*00c8*/ 	.byte	0x00, 0xf0, 0x11, 0x00


	//----- nvinfo : EIATTR_KPARAM_INFO
	.align		4
.L_31:
        /*00cc*/ 	.byte	0x04, 0x17
        /*00ce*/ 	.short	(.L_33 - .L_32)
.L_32:
        /*00d0*/ 	.word	0x00000000
        /*00d4*/ 	.short	0x0002
        /*00d6*/ 	.short	0x0010
        /*00d8*/ 	.byte	0x00, 0xf4, 0x21, 0x00


	//----- nvinfo : EIATTR_KPARAM_INFO
	.align		4
.L_33:
        /*00dc*/ 	.byte	0x04, 0x17
        /*00de*/ 	.short	(.L_35 - .L_34)
.L_34:
        /*00e0*/ 	.word	0x00000000
        /*00e4*/ 	.short	0x0001
        /*00e6*/ 	.short	0x0008
        /*00e8*/ 	.byte	0x00, 0xf4, 0x21, 0x00


	//----- nvinfo : EIATTR_KPARAM_INFO
	.align		4
.L_35:
        /*00ec*/ 	.byte	0x04, 0x17
        /*00ee*/ 	.short	(.L_37 - .L_36)
.L_36:
        /*00f0*/ 	.word	0x00000000
        /*00f4*/ 	.short	0x0000
        /*00f6*/ 	.short	0x0000
        /*00f8*/ 	.byte	0x00, 0xf4, 0x21, 0x00


	//----- nvinfo : EIATTR_MAXREG_COUNT
	.align		4
.L_37:
        /*00fc*/ 	.byte	0x03, 0x1b
        /*00fe*/ 	.short	0x00ff


	//----- nvinfo : EIATTR_NUM_BARRIERS
	.align		4
        /*0100*/ 	.byte	0x02, 0x4c
        /*0102*/ 	.byte	0x01
	.zero		1


	//----- nvinfo : EIATTR_MERCURY_ISA_VERSION
	.align		4
        /*0104*/ 	.byte	0x03, 0x5f
        /*0106*/ 	.short	0x0000


	//----- nvinfo : EIATTR_EXIT_INSTR_OFFSETS
	.align		4
        /*0108*/ 	.byte	0x04, 0x1c
        /*010a*/ 	.short	(.L_39 - .L_38)


	//   ....[0]....
.L_38:
        /*010c*/ 	.word	0x00004120


	//   ....[1]....
        /*0110*/ 	.word	0x00004150


	//----- nvinfo : EIATTR_REQNTID
	.align		4
.L_39:
        /*0114*/ 	.byte	0x04, 0x10
        /*0116*/ 	.short	(.L_41 - .L_40)
.L_40:
        /*0118*/ 	.word	0x00000100
        /*011c*/ 	.word	0x00000001
        /*0120*/ 	.word	0x00000001
.L_41:


//--------------------- .nv.callgraph             --------------------------
	.section	.nv.callgraph,"",@"SHT_CUDA_CALLGRAPH"
	.align	4
	.sectionentsize	8
	.align		4
        /*0000*/ 	.word	0x00000000
	.align		4
        /*0004*/ 	.word	0xffffffff
	.align		4
        /*0008*/ 	.word	0x00000000
	.align		4
        /*000c*/ 	.word	0xfffffffe
	.align		4
        /*0010*/ 	.word	0x00000000
	.align		4
        /*0014*/ 	.word	0xfffffffd
	.align		4
        /*0018*/ 	.word	0x00000000
	.align		4
        /*001c*/ 	.word	0xfffffffc


//--------------------- .nv.rel.action            --------------------------
	.section	.nv.rel.action,"",@"SHT_CUDA_RELOCINFO"
	.align	8
	.sectionentsize	8
        /*0000*/ 	.byte	0x73, 0x00, 0x00, 0x00, 0x00, 0x00, 0x00, 0x00, 0x00, 0x00, 0x00, 0x11, 0x25, 0x00, 0x05, 0x36


//--------------------- .nv.constant0.matmul_kernel --------------------------
	.section	.nv.constant0.matmul_kernel,"a",@progbits
	.sectionflags	@""
	.align	4
.nv.constant0.matmul_kernel:
	.zero		432


//--------------------- .text.matmul_kernel       --------------------------
	.section	.text.matmul_kernel,"ax",@progbits
	.sectioninfo	@"SHI_REGISTERS=194"
	.align	128
        .global         matmul_kernel
        .type           matmul_kernel,@function
        .size           matmul_kernel,(.L_x_4 - matmul_kernel)
        .other          matmul_kernel,@"STO_CUDA_ENTRY STV_DEFAULT"
matmul_kernel:
.text.matmul_kernel:
[----:B------:R-:W-:Y:S02]  /*0000*/  IMAD.MOV.U32 R1, RZ, RZ, c[0x0][0x28] ;  /* 0x00000a00ff017624 */ /* 0x000fe400078e00ff */
[----:B------:R-:W-:Y:S01]  /*0010*/  IMAD.MOV.U32 R0, RZ, RZ, c[0x0][0x17c] ;  /* 0x00005f00ff007624 */ /* 0x000fe200078e00ff */
[----:B------:R-:W0:Y:S01]  /*0020*/  S2R R5, SR_CTAID.X ;  /* 0x0000000000057919 */ /* 0x000e220000002500 */
[----:B------:R-:W-:Y:S01]  /*0030*/  IMAD.MOV.U32 R103, RZ, RZ, c[0x0][0x180] ;  /* 0x00006000ff677624 */ /* 0x000fe200078e00ff */
[----:B------:R-:W-:Y:S02]  /*0040*/  ULDC.64 UR6, c[0x0][0x118] ;  /* 0x0000460000067ab9 */ /* 0x000fe40000000a00 */
[----:B------:R-:W-:Y:S01]  /*0050*/  IADD3 R0, R0, 0x3f, RZ ;  /* 0x0000003f00007810 */ /* 0x000fe20007ffe0ff */
[----:B------:R-:W1:Y:S01]  /*0060*/  S2R R120, SR_TID.X ;  /* 0x0000000000787919 */ /* 0x000e620000002100 */
[----:B------:R-:W-:Y:S02]  /*0070*/  IADD3 R103, R103, 0x7f, RZ ;  /* 0x0000007f67677810 */ /* 0x000fe40007ffe0ff */
[----:B------:R-:W-:-:S04]  /*0080*/  SHF.R.S32.HI R3, RZ, 0x1f, R0 ;  /* 0x0000001fff037819 */ /* 0x000fc80000011400 */
[----:B------:R-:W-:-:S04]  /*0090*/  LEA.HI R3, R3, R0, RZ, 0x6 ;  /* 0x0000000003037211 */ /* 0x000fc800078f30ff */
[----:B------:R-:W-:-:S05]  /*00a0*/  SHF.R.S32.HI R3, RZ, 0x6, R3 ;  /* 0x00000006ff037819 */ /* 0x000fca0000011403 */
[----:B------:R-:W-:Y:S01]  /*00b0*/  IMAD.SHL.U32 R4, R3, 0x8, RZ ;  /* 0x0000000803047824 */ /* 0x000fe200078e00ff */
[----:B0-----:R-:W-:-:S04]  /*00c0*/  IABS R8, R5 ;  /* 0x0000000500087213 */ /* 0x001fc80000000000 */
[-C--:B------:R-:W-:Y:S02]  /*00d0*/  IABS R7, R4.reuse ;  /* 0x0000000400077213 */ /* 0x080fe40000000000 */
[----:B------:R-:W-:Y:S02]  /*00e0*/  IABS R10, R4 ;  /* 0x00000004000a7213 */ /* 0x000fe40000000000 */
[----:B------:R-:W0:Y:S01]  /*00f0*/  I2F.RP R0, R7 ;  /* 0x0000000700007306 */ /* 0x000e220000209400 */
[----:B-1----:R-:W-:Y:S02]  /*0100*/  SHF.R.U32.HI R143, RZ, 0x5, R120 ;  /* 0x00000005ff8f7819 */ /* 0x002fe40000011678 */
[C---:B------:R-:W-:Y:S02]  /*0110*/  LEA.HI R147, R120.reuse, 0x18, RZ, 0x1b ;  /* 0x0000001878937811 */ /* 0x040fe400078fd8ff */
[----:B------:R-:W-:Y:S02]  /*0120*/  LEA.HI R145, R120, 0x38, RZ, 0x1b ;  /* 0x0000003878917811 */ /* 0x000fe400078fd8ff */
[----:B------:R-:W-:Y:S01]  /*0130*/  SGXT.U32 R143, R143, 0x3 ;  /* 0x000000038f8f781a */ /* 0x000fe20000000000 */
[----:B0-----:R-:W0:Y:S02]  /*0140*/  MUFU.RCP R0, R0 ;  /* 0x0000000000007308 */ /* 0x001e240000001000 */
[----:B0-----:R-:W-:Y:S01]  /*0150*/  IADD3 R2, R0, 0xffffffe, RZ ;  /* 0x0ffffffe00027810 */ /* 0x001fe20007ffe0ff */
[----:B------:R-:W-:-:S05]  /*0160*/  IMAD.MOV R0, RZ, RZ, -R10 ;  /* 0x000000ffff007224 */ /* 0x000fca00078e0a0a */
[----:B------:R0:W1:Y:S02]  /*0170*/  F2I.FTZ.U32.TRUNC.NTZ R3, R2 ;  /* 0x0000000200037305 */ /* 0x000064000021f000 */
[----:B0-----:R-:W-:Y:S02]  /*0180*/  IMAD.MOV.U32 R2, RZ, RZ, RZ ;  /* 0x000000ffff027224 */ /* 0x001fe400078e00ff */
[----:B-1----:R-:W-:-:S04]  /*0190*/  IMAD.MOV R6, RZ, RZ, -R3 ;  /* 0x000000ffff067224 */ /* 0x002fc800078e0a03 */
[----:B------:R-:W-:Y:S02]  /*01a0*/  IMAD R9, R6, R7, RZ ;  /* 0x0000000706097224 */ /* 0x000fe400078e02ff */
[----:B------:R-:W-:Y:S02]  /*01b0*/  IMAD.MOV.U32 R6, RZ, RZ, R8 ;  /* 0x000000ffff067224 */ /* 0x000fe400078e0008 */
[----:B------:R-:W-:-:S06]  /*01c0*/  IMAD.HI.U32 R3, R3, R9, R2 ;  /* 0x0000000903037227 */ /* 0x000fcc00078e0002 */
[----:B------:R-:W-:-:S04]  /*01d0*/  IMAD.HI.U32 R3, R3, R6, RZ ;  /* 0x0000000603037227 */ /* 0x000fc800078e00ff */
[----:B------:R-:W-:-:S05]  /*01e0*/  IMAD R0, R3, R0, R6 ;  /* 0x0000000003007224 */ /* 0x000fca00078e0206 */
[----:B------:R-:W-:-:S13]  /*01f0*/  ISETP.GT.U32.AND P1, PT, R7, R0, PT ;  /* 0x000000000700720c */ /* 0x000fda0003f24070 */
[----:B------:R-:W-:Y:S01]  /*0200*/  @!P1 IMAD.IADD R0, R0, 0x1, -R7 ;  /* 0x0000000100009824 */ /* 0x000fe200078e0a07 */
[----:B------:R-:W-:Y:S02]  /*0210*/  @!P1 IADD3 R3, R3, 0x1, RZ ;  /* 0x0000000103039810 */ /* 0x000fe40007ffe0ff */
[----:B------:R-:W-:Y:S02]  /*0220*/  ISETP.NE.AND P1, PT, R4, RZ, PT ;  /* 0x000000ff0400720c */ /* 0x000fe40003f25270 */
[----:B------:R-:W-:Y:S02]  /*0230*/  ISETP.GE.U32.AND P0, PT, R0, R7, PT ;  /* 0x000000070000720c */ /* 0x000fe40003f06070 */
[----:B------:R-:W-:-:S04]  /*0240*/  LOP3.LUT R0, R5, R4, RZ, 0x3c, !PT ;  /* 0x0000000405007212 */ /* 0x000fc800078e3cff */
[----:B------:R-:W-:Y:S01]  /*0250*/  ISETP.GE.AND P2, PT, R0, RZ, PT ;  /* 0x000000ff0000720c */ /* 0x000fe20003f46270 */
[----:B------:R-:W-:-:S05]  /*0260*/  IMAD.MOV.U32 R0, RZ, RZ, 0x1f ;  /* 0x0000001fff007424 */ /* 0x000fca00078e00ff */
[----:B------:R-:W-:Y:S02]  /*0270*/  IADD3 R0, R0, c[0x0][0x178], RZ ;  /* 0x00005e0000007a10 */ /* 0x000fe40007ffe0ff */
[----:B------:R-:W-:-:S05]  /*0280*/  @P0 IADD3 R3, R3, 0x1, RZ ;  /* 0x0000000103030810 */ /* 0x000fca0007ffe0ff */
[----:B------:R-:W-:Y:S01]  /*0290*/  IMAD.MOV.U32 R2, RZ, RZ, R3 ;  /* 0x000000ffff027224 */ /* 0x000fe200078e0003 */
[----:B------:R-:W-:-:S03]  /*02a0*/  SHF.R.S32.HI R3, RZ, 0x1f, R0 ;  /* 0x0000001fff037819 */ /* 0x000fc60000011400 */
[----:B------:R-:W-:Y:S01]  /*02b0*/  @!P2 IMAD.MOV R2, RZ, RZ, -R2 ;  /* 0x000000ffff02a224 */ /* 0x000fe200078e0a02 */
[----:B------:R-:W-:Y:S02]  /*02c0*/  @!P1 LOP3.LUT R2, RZ, R4, RZ, 0x33, !PT ;  /* 0x00000004ff029212 */ /* 0x000fe400078e33ff */
[----:B------:R-:W-:-:S03]  /*02d0*/  LEA.HI R3, R3, R0, RZ, 0x5 ;  /* 0x0000000003037211 */ /* 0x000fc600078f28ff */
[----:B------:R-:W-:Y:S02]  /*02e0*/  IMAD.SHL.U32 R6, R2, 0x8, RZ ;  /* 0x0000000802067824 */ /* 0x000fe400078e00ff */
[----:B------:R-:W-:-:S03]  /*02f0*/  IMAD.MOV R2, RZ, RZ, -R2 ;  /* 0x000000ffff027224 */ /* 0x000fc600078e0a02 */
[----:B------:R-:W-:Y:S01]  /*0300*/  LEA.HI.SX32 R3, R3, -R6, 0x1b ;  /* 0x8000000603037211 */ /* 0x000fe200078fdaff */
[----:B------:R-:W-:-:S03]  /*0310*/  IMAD R4, R4, R2, R5 ;  /* 0x0000000204047224 */ /* 0x000fc600078e0205 */
[----:B------:R-:W-:Y:S02]  /*0320*/  IMNMX R11, R3, 0x8, PT ;  /* 0x00000008030b7817 */ /* 0x000fe40003800200 */
[----:B------:R-:W-:Y:S02]  /*0330*/  IABS R9, R4 ;  /* 0x0000000400097213 */ /* 0x000fe40000000000 */
[----:B------:R-:W-:-:S04]  /*0340*/  IABS R7, R11 ;  /* 0x0000000b00077213 */ /* 0x000fc80000000000 */
[----:B------:R-:W0:Y:S08]  /*0350*/  I2F.RP R0, R7 ;  /* 0x0000000700007306 */ /* 0x000e300000209400 */
[----:B0-----:R-:W0:Y:S02]  /*0360*/  MUFU.RCP R0, R0 ;  /* 0x0000000000007308 */ /* 0x001e240000001000 */
[----:B0-----:R-:W-:-:S06]  /*0370*/  IADD3 R3, R0, 0xffffffe, RZ ;  /* 0x0ffffffe00037810 */ /* 0x001fcc0007ffe0ff */
[----:B------:R-:W0:Y:S02]  /*0380*/  F2I.FTZ.U32.TRUNC.NTZ R3, R3 ;  /* 0x0000000300037305 */ /* 0x000e24000021f000 */
[----:B0-----:R-:W-:-:S04]  /*0390*/  IMAD.MOV R8, RZ, RZ, -R3 ;  /* 0x000000ffff087224 */ /* 0x001fc800078e0a03 */
[----:B------:R-:W-:Y:S01]  /*03a0*/  IMAD.MOV.U32 R2, RZ, RZ, R8 ;  /* 0x000000ffff027224 */ /* 0x000fe200078e0008 */
[----:B------:R-:W-:-:S03]  /*03b0*/  IABS R8, R11 ;  /* 0x0000000b00087213 */ /* 0x000fc60000000000 */
[----:B------:R-:W-:Y:S02]  /*03c0*/  IMAD R5, R2, R7, RZ ;  /* 0x0000000702057224 */ /* 0x000fe400078e02ff */
[----:B------:R-:W-:Y:S02]  /*03d0*/  IMAD.MOV.U32 R2, RZ, RZ, RZ ;  /* 0x000000ffff027224 */ /* 0x000fe400078e00ff */
[----:B------:R-:W-:Y:S02]  /*03e0*/  IMAD.MOV R0, RZ, RZ, -R8 ;  /* 0x000000ffff007224 */ /* 0x000fe400078e0a08 */
[----:B------:R-:W-:Y:S01]  /*03f0*/  IMAD.HI.U32 R2, R3, R5, R2 ;  /* 0x0000000503027227 */ /* 0x000fe200078e0002 */
[----:B------:R-:W-:-:S05]  /*0400*/  LOP3.LUT R3, R120, 0x1f, RZ, 0xc0, !PT ;  /* 0x0000001f78037812 */ /* 0x000fca00078ec0ff */
        /* <DEDUP_REMOVED lines=8> */
[----:B------:R-:W-:-:S07]  /*0490*/  ISETP.GE.AND P2, PT, R0, RZ, PT ;  /* 0x000000ff0000720c */ /* 0x000fce0003f46270 */
[----:B------:R-:W-:Y:S02]  /*04a0*/  @P0 IADD3 R2, R2, 0x1, RZ ;  /* 0x0000000102020810 */ /* 0x000fe40007ffe0ff */
[----:B------:R-:W-:-:S04]  /*04b0*/  LOP3.LUT P0, RZ, R120, 0x80, RZ, 0xc0, !PT ;  /* 0x0000008078ff7812 */ /* 0x000fc8000780c0ff */
[----:B------:R-:W-:Y:S01]  /*04c0*/  @!P2 IMAD.MOV R2, RZ, RZ, -R2 ;  /* 0x000000ffff02a224 */ /* 0x000fe200078e0a02 */
[----:B------:R-:W-:Y:S02]  /*04d0*/  @!P1 LOP3.LUT R2, RZ, R11, RZ, 0x33, !PT ;  /* 0x0000000bff029212 */ /* 0x000fe400078e33ff */
[----:B------:R-:W-:-:S03]  /*04e0*/  ISETP.GT.AND P1, PT, R103, 0x7f, PT ;  /* 0x0000007f6700780c */ /* 0x000fc60003f24270 */
[----:B------:R-:W-:Y:S02]  /*04f0*/  IMAD.MOV R0, RZ, RZ, -R2 ;  /* 0x000000ffff007224 */ /* 0x000fe400078e0a02 */
[----:B------:R-:W-:Y:S02]  /*0500*/  IMAD.SHL.U32 R112, R2, 0x40, RZ ;  /* 0x0000004002707824 */ /* 0x000fe400078e00ff */
[----:B------:R-:W-:-:S04]  /*0510*/  IMAD R0, R11, R0, R4 ;  /* 0x000000000b007224 */ /* 0x000fc800078e0204 */
[----:B------:R-:W-:Y:S02]  /*0520*/  IMAD.IADD R0, R6, 0x1, R0 ;  /* 0x0000000106007824 */ /* 0x000fe400078e0200 */
[----:B------:R-:W-:Y:S01]  /*0530*/  @!P1 IMAD.SHL.U32 R116, R120, 0x20, RZ ;  /* 0x0000002078749824 */ /* 0x000fe200078e00ff */
[----:B------:R-:W-:Y:S01]  /*0540*/  @!P1 CS2R R28, SRZ ;  /* 0x00000000001c9805 */ /* 0x000fe2000001ff00 */
[----:B------:R-:W-:Y:S01]  /*0550*/  IMAD R118, R0, 0x20, R3 ;  /* 0x0000002000767824 */ /* 0x000fe200078e0203 */
[----:B------:R-:W-:Y:S01]  /*0560*/  @!P1 CS2R R30, SRZ ;  /* 0x00000000001e9805 */ /* 0x000fe2000001ff00 */
[----:B------:R-:W-:Y:S01]  /*0570*/  @!P1 IMAD.SHL.U32 R114, R120, 0x8, RZ ;  /* 0x0000000878729824 */ /* 0x000fe200078e00ff */
[----:B------:R-:W-:Y:S05]  /*0580*/  @!P1 BRA `(.L_x_0) ;  /* 0x000036d000009947 */ /* 0x000fea0003800000 */
[----:B------:R-:W-:Y:S01]  /*0590*/  IABS R0, c[0x0][0x17c] ;  /* 0x00005f0000007a13 */ /* 0x000fe20000000000 */
[C---:B------:R-:W-:Y:S01]  /*05a0*/  IMAD.SHL.U32 R114, R120.reuse, 0x8, RZ ;  /* 0x0000000878727824 */ /* 0x040fe200078e00ff */
[C---:B------:R-:W-:Y:S01]  /*05b0*/  LOP3.LUT R3, R120.reuse, 0x80, RZ, 0xc0, !PT ;  /* 0x0000008078037812 */ /* 0x040fe200078ec0ff */
[----:B------:R-:W-:Y:S01]  /*05c0*/  IMAD.SHL.U32 R116, R120, 0x20, RZ ;  /* 0x0000002078747824 */ /* 0x000fe200078e00ff */
[----:B------:R-:W0:Y:S01]  /*05d0*/  I2F.RP R7, R0 ;  /* 0x0000000000077306 */ /* 0x000e220000209400 */
[----:B------:R-:W-:Y:S01]  /*05e0*/  SHF.R.S32.HI R2, RZ, 0x1f, R103 ;  /* 0x0000001fff027819 */ /* 0x000fe20000011467 */
[----:B------:R-:W-:Y:S01]  /*05f0*/  IMAD.MOV.U32 R135, RZ, RZ, c[0x0][0x18c] ;  /* 0x00006300ff877624 */ /* 0x000fe200078e00ff */
[----:B------:R-:W-:Y:S01]  /*0600*/  LEA.HI R24, R3, R112, RZ, 0x19 ;  /* 0x0000007003187211 */ /* 0x000fe200078fc8ff */
[----:B------:R-:W-:Y:S01]  /*0610*/  IMAD.MOV.U32 R133, RZ, RZ, c[0x0][0x188] ;  /* 0x00006200ff857624 */ /* 0x000fe200078e00ff */
[----:B------:R-:W-:Y:S01]  /*0620*/  LEA.HI R103, R2, R103, RZ, 0x7 ;  /* 0x0000006702677211 */ /* 0x000fe200078f38ff */
[----:B------:R-:W-:Y:S01]  /*0630*/  IMAD.SHL.U32 R2, R120, 0x2, RZ ;  /* 0x0000000278027824 */ /* 0x000fe200078e00ff */
[C---:B------:R-:W-:Y:S01]  /*0640*/  IADD3 R6, R24.reuse, 0x3e, RZ ;  /* 0x0000003e18067810 */ /* 0x040fe20007ffe0ff */
[----:B------:R-:W-:Y:S01]  /*0650*/  IMAD R141, R145, c[0x0][0x188], RZ ;  /* 0x00006200918d7a24 */ /* 0x000fe200078e02ff */
[----:B------:R-:W-:Y:S01]  /*0660*/  IADD3 R14, R24, 0x3c, RZ ;  /* 0x0000003c180e7810 */ /* 0x000fe20007ffe0ff */
[----:B------:R-:W-:Y:S01]  /*0670*/  IMAD R139, R147, c[0x0][0x188], RZ ;  /* 0x00006200938b7a24 */ /* 0x000fe200078e02ff */
[----:B------:R-:W-:Y:S01]  /*0680*/  IABS R8, R6 ;  /* 0x0000000600087213 */ /* 0x000fe20000000000 */
[----:B------:R-:W-:Y:S01]  /*0690*/  IMAD R137, R143, c[0x0][0x188], RZ ;  /* 0x000062008f897a24 */ /* 0x000fe200078e02ff */
[----:B------:R-:W-:Y:S01]  /*06a0*/  IABS R10, R14 ;  /* 0x0000000e000a7213 */ /* 0x000fe20000000000 */
[----:B------:R-:W-:Y:S01]  /*06b0*/  IMAD.SHL.U32 R135, R135, 0x80, RZ ;  /* 0x0000008087877824 */ /* 0x000fe200078e00ff */
[----:B------:R-:W-:Y:S01]  /*06c0*/  LOP3.LUT R110, R2, 0x1fe, RZ, 0xc0, !PT ;  /* 0x000001fe026e7812 */ /* 0x000fe200078ec0ff */
[----:B0-----:R-:W0:Y:S01]  /*06d0*/  MUFU.RCP R7, R7 ;  /* 0x0000000700077308 */ /* 0x001e220000001000 */
[C---:B------:R-:W-:Y:S01]  /*06e0*/  IADD3 R16, R24.reuse, 0x3a, RZ ;  /* 0x0000003a18107810 */ /* 0x040fe20007ffe0ff */
[----:B------:R-:W-:Y:S01]  /*06f0*/  IMAD.SHL.U32 R133, R133, 0x80, RZ ;  /* 0x0000008085857824 */ /* 0x000fe200078e00ff */
[----:B------:R-:W-:Y:S01]  /*0700*/  IADD3 R18, R24, 0x38, RZ ;  /* 0x0000003818127810 */ /* 0x000fe20007ffe0ff */
[----:B------:R-:W-:Y:S01]  /*0710*/  ULDC UR4, c[0x0][0x180] ;  /* 0x0000600000047ab9 */ /* 0x000fe20000000800 */
[----:B------:R-:W-:-:S02]  /*0720*/  IABS R12, R16 ;  /* 0x00000010000c7213 */ /* 0x000fc40000000000 */
[----:B------:R-:W-:Y:S02]  /*0730*/  IABS R13, R18 ;  /* 0x00000012000d7213 */ /* 0x000fe40000000000 */
[----:B------:R-:W-:Y:S02]  /*0740*/  ISETP.GE.AND P3, PT, R6, RZ, PT ;  /* 0x000000ff0600720c */ /* 0x000fe40003f66270 */
[----:B------:R-:W-:Y:S02]  /*0750*/  ISETP.GE.AND P5, PT, R14, RZ, PT ;  /* 0x000000ff0e00720c */ /* 0x000fe40003fa6270 */
[C---:B------:R-:W-:Y:S02]  /*0760*/  IADD3 R14, R24.reuse, 0x30, RZ ;  /* 0x00000030180e7810 */ /* 0x040fe40007ffe0ff */
[----:B------:R-:W-:Y:S02]  /*0770*/  IADD3 R20, R24, 0x36, RZ ;  /* 0x0000003618147810 */ /* 0x000fe40007ffe0ff */
[----:B0-----:R-:W-:-:S02]  /*0780*/  IADD3 R4, R7, 0xffffffe, RZ ;  /* 0x0ffffffe07047810 */ /* 0x001fc40007ffe0ff */
[----:B------:R-:W-:Y:S02]  /*0790*/  IABS R21, R14 ;  /* 0x0000000e00157213 */ /* 0x000fe40000000000 */
[----:B------:R0:W1:Y:S01]  /*07a0*/  F2I.FTZ.U32.TRUNC.NTZ R5, R4 ;  /* 0x0000000400057305 */ /* 0x000062000021f000 */
[----:B------:R-:W-:Y:S02]  /*07b0*/  IABS R15, R20 ;  /* 0x00000014000f7213 */ /* 0x000fe40000000000 */
[C---:B------:R-:W-:Y:S02]  /*07c0*/  IADD3 R22, R24.reuse, 0x1c, RZ ;  /* 0x0000001c18167810 */ /* 0x040fe40007ffe0ff */
[----:B------:R-:W-:Y:S02]  /*07d0*/  IADD3 R26, R24, 0x16, RZ ;  /* 0x00000016181a7810 */ /* 0x000fe40007ffe0ff */
[----:B------:R-:W-:Y:S01]  /*07e0*/  IABS R37, R22 ;  /* 0x0000001600257213 */ /* 0x000fe20000000000 */
[----:B0-----:R-:W-:Y:S01]  /*07f0*/  IMAD.MOV.U32 R4, RZ, RZ, RZ ;  /* 0x000000ffff047224 */ /* 0x001fe200078e00ff */
[----:B------:R-:W-:-:S02]  /*0800*/  IABS R43, R26 ;  /* 0x0000001a002b7213 */ /* 0x000fc40000000000 */
[----:B------:R-:W-:Y:S02]  /*0810*/  IABS R67, c[0x0][0x178] ;  /* 0x00005e0000437a13 */ /* 0x000fe40000000000 */
[C---:B------:R-:W-:Y:S01]  /*0820*/  IADD3 R28, R24.reuse, 0x8, RZ ;  /* 0x00000008181c7810 */ /* 0x040fe20007ffe0ff */
[--C-:B-1----:R-:W-:Y:S01]  /*0830*/  IMAD.MOV R9, RZ, RZ, -R5.reuse ;  /* 0x000000ffff097224 */ /* 0x102fe200078e0a05 */
[C---:B------:R-:W-:Y:S02]  /*0840*/  IADD3 R30, R24.reuse, 0x6, RZ ;  /* 0x00000006181e7810 */ /* 0x040fe40007ffe0ff */
[C---:B------:R-:W-:Y:S01]  /*0850*/  IADD3 R32, R24.reuse, 0x4, RZ ;  /* 0x0000000418207810 */ /* 0x040fe20007ffe0ff */
[----:B------:R-:W-:Y:S01]  /*0860*/  IMAD R9, R9, R0, RZ ;  /* 0x0000000009097224 */ /* 0x000fe200078e02ff */
[----:B------:R-:W-:Y:S02]  /*0870*/  IADD3 R34, R24, 0x2, RZ ;  /* 0x0000000218227810 */ /* 0x000fe40007ffe0ff */
[----:B------:R-:W-:Y:S01]  /*0880*/  LOP3.LUT R104, R116, 0x200, RZ, 0xc0, !PT ;  /* 0x0000020074687812 */ /* 0x000fe200078ec0ff */
[----:B------:R-:W-:Y:S01]  /*0890*/  IMAD.HI.U32 R7, R5, R9, R4 ;  /* 0x0000000905077227 */ /* 0x000fe200078e0004 */
[----:B------:R-:W-:-:S02]  /*08a0*/  SHF.R.U32.HI R5, RZ, 0x2, R120 ;  /* 0x00000002ff057819 */ /* 0x000fc40000011678 */
[----:B------:R-:W-:Y:S02]  /*08b0*/  LOP3.LUT R148, R120, 0x7f, RZ, 0xc0, !PT ;  /* 0x0000007f78947812 */ /* 0x000fe400078ec0ff */
[----:B------:R-:W-:Y:S01]  /*08c0*/  LOP3.LUT R110, R110, 0x30, R5, 0x78, !PT ;  /* 0x000000306e6e7812 */ /* 0x000fe200078e7805 */
[----:B------:R-:W-:Y:S01]  /*08d0*/  IMAD.HI.U32 R4, R7, R8, RZ ;  /* 0x0000000807047227 */ /* 0x000fe200078e00ff */
[C---:B------:R-:W-:Y:S02]  /*08e0*/  LOP3.LUT R146, R143.reuse, 0x8, RZ, 0xfc, !PT ;  /* 0x000000088f927812 */ /* 0x040fe400078efcff */
[----:B------:R-:W-:Y:S01]  /*08f0*/  LOP3.LUT R144, R143, 0x10, RZ, 0xfc, !PT ;  /* 0x000000108f907812 */ /* 0x000fe200078efcff */
[----:B------:R-:W-:Y:S01]  /*0900*/  IMAD.HI.U32 R5, R7, R10, RZ ;  /* 0x0000000a07057227 */ /* 0x000fe200078e00ff */
[C---:B------:R-:W-:Y:S02]  /*0910*/  LOP3.LUT R142, R143.reuse, 0x20, RZ, 0xfc, !PT ;  /* 0x000000208f8e7812 */ /* 0x040fe400078efcff */
[C---:B------:R-:W-:Y:S01]  /*0920*/  LOP3.LUT R140, R143.reuse, 0x28, RZ, 0xfc, !PT ;  /* 0x000000288f8c7812 */ /* 0x040fe200078efcff */
[----:B------:R-:W-:Y:S01]  /*0930*/  IMAD.MOV R9, RZ, RZ, -R4 ;  /* 0x000000ffff097224 */ /* 0x000fe200078e0a04 */
[C---:B------:R-:W-:Y:S01]  /*0940*/  LOP3.LUT R138, R143.reuse, 0x30, RZ, 0xfc, !PT ;  /* 0x000000308f8a7812 */ /* 0x040fe200078efcff */
[----:B------:R-:W-:Y:S01]  /*0950*/  IMAD.MOV R11, RZ, RZ, -R5 ;  /* 0x000000ffff0b7224 */ /* 0x000fe200078e0a05 */
[C---:B------:R-:W-:Y:S01]  /*0960*/  LOP3.LUT R136, R143.reuse, 0x40, RZ, 0xfc, !PT ;  /* 0x000000408f887812 */ /* 0x040fe200078efcff */
[----:B------:R-:W-:Y:S01]  /*0970*/  IMAD R5, R0, R9, R8 ;  /* 0x0000000900057224 */ /* 0x000fe200078e0208 */
[----:B------:R-:W-:Y:S01]  /*0980*/  LOP3.LUT R134, R143, 0x48, RZ, 0xfc, !PT ;  /* 0x000000488f867812 */ /* 0x000fe200078efcff */
[----:B------:R-:W-:Y:S01]  /*0990*/  IMAD.HI.U32 R4, R7, R12, RZ ;  /* 0x0000000c07047227 */ /* 0x000fe200078e00ff */
[----:B------:R-:W-:-:S02]  /*09a0*/  LOP3.LUT R132, R143, 0x50, RZ, 0xfc, !PT ;  /* 0x000000508f847812 */ /* 0x000fc400078efcff */
[C---:B------:R-:W-:Y:S01]  /*09b0*/  ISETP.GT.U32.AND P1, PT, R0.reuse, R5, PT ;  /* 0x000000050000720c */ /* 0x040fe20003f24070 */
[----:B------:R-:W-:Y:S01]  /*09c0*/  IMAD R9, R0, R11, R10 ;  /* 0x0000000b00097224 */ /* 0x000fe200078e020a */
[----:B------:R-:W-:Y:S01]  /*09d0*/  IADD3 R10, R24, 0x34, RZ ;  /* 0x00000034180a7810 */ /* 0x000fe20007ffe0ff */
[----:B------:R-:W-:Y:S01]  /*09e0*/  IMAD.MOV R11, RZ, RZ, -R4 ;  /* 0x000000ffff0b7224 */ /* 0x000fe200078e0a04 */
[----:B------:R-:W-:Y:S01]  /*09f0*/  LEA.HI R130, R120, 0x58, RZ, 0x1b ;  /* 0x0000005878827811 */ /* 0x000fe200078fd8ff */
[----:B------:R-:W-:Y:S01]  /*0a00*/  IMAD.HI.U32 R6, R7, R13, RZ ;  /* 0x0000000d07067227 */ /* 0x000fe200078e00ff */
[C---:B------:R-:W-:Y:S02]  /*0a10*/  ISETP.GT.U32.AND P2, PT, R0.reuse, R9, PT ;  /* 0x000000090000720c */ /* 0x040fe40003f44070 */
[----:B------:R-:W-:Y:S01]  /*0a20*/  IABS R17, R10 ;  /* 0x0000000a00117213 */ /* 0x000fe20000000000 */
[----:B------:R-:W-:Y:S01]  /*0a30*/  IMAD R11, R0, R11, R12 ;  /* 0x0000000b000b7224 */ /* 0x000fe200078e020c */
[----:B------:R-:W-:Y:S01]  /*0a40*/  IADD3 R12, R24, 0x32, RZ ;  /* 0x00000032180c7810 */ /* 0x000fe20007ffe0ff */
[----:B------:R-:W-:Y:S01]  /*0a50*/  IMAD.MOV R6, RZ, RZ, -R6 ;  /* 0x000000ffff067224 */ /* 0x000fe200078e0a06 */
[----:B------:R-:W-:Y:S01]  /*0a60*/  LOP3.LUT R128, R143, 0x60, RZ, 0xfc, !PT ;  /* 0x000000608f807812 */ /* 0x000fe200078efcff */
[----:B------:R-:W-:Y:S01]  /*0a70*/  @!P1 IMAD.IADD R5, R5, 0x1, -R0 ;  /* 0x0000000105059824 */ /* 0x000fe200078e0a00 */
[C---:B------:R-:W-:Y:S01]  /*0a80*/  ISETP.GT.U32.AND P4, PT, R0.reuse, R11, PT ;  /* 0x0000000b0000720c */ /* 0x040fe20003f84070 */
[C---:B------:R-:W-:Y:S01]  /*0a90*/  IMAD R13, R0.reuse, R6, R13 ;  /* 0x00000006000d7224 */ /* 0x040fe200078e020d */
[----:B------:R-:W-:Y:S01]  /*0aa0*/  IABS R19, R12 ;  /* 0x0000000c00137213 */ /* 0x000fe20000000000 */
[----:B------:R-:W-:Y:S01]  /*0ab0*/  IMAD.HI.U32 R8, R7, R21, RZ ;  /* 0x0000001507087227 */ /* 0x000fe200078e00ff */
[----:B------:R-:W-:-:S02]  /*0ac0*/  ISETP.GT.U32.AND P6, PT, R0, R5, PT ;  /* 0x000000050000720c */ /* 0x000fc40003fc4070 */
[----:B------:R-:W-:Y:S01]  /*0ad0*/  LOP3.LUT R126, R143, 0x68, RZ, 0xfc, !PT ;  /* 0x000000688f7e7812 */ /* 0x000fe200078efcff */
[--C-:B------:R-:W-:Y:S01]  /*0ae0*/  @!P2 IMAD.IADD R9, R9, 0x1, -R0.reuse ;  /* 0x000000010909a824 */ /* 0x100fe200078e0a00 */
[C---:B------:R-:W-:Y:S01]  /*0af0*/  ISETP.GT.U32.AND P2, PT, R0.reuse, R13, PT ;  /* 0x0000000d0000720c */ /* 0x040fe20003f44070 */
[----:B------:R-:W-:Y:S01]  /*0b00*/  IMAD.HI.U32 R6, R7, R19, RZ ;  /* 0x0000001307067227 */ /* 0x000fe200078e00ff */
[----:B------:R-:W-:Y:S02]  /*0b10*/  LOP3.LUT R124, R143, 0x70, RZ, 0xfc, !PT ;  /* 0x000000708f7c7812 */ /* 0x000fe400078efcff */
[----:B------:R-:W-:Y:S01]  /*0b20*/  ISETP.GT.U32.AND P1, PT, R0, R9, PT ;  /* 0x000000090000720c */ /* 0x000fe20003f24070 */
[----:B------:R-:W-:Y:S01]  /*0b30*/  @!P4 IMAD.IADD R11, R11, 0x1, -R0 ;  /* 0x000000010b0bc824 */ /* 0x000fe200078e0a00 */
[----:B------:R-:W-:Y:S01]  /*0b40*/  LEA.HI R122, R120, 0x78, RZ, 0x1b ;  /* 0x00000078787a7811 */ /* 0x000fe200078fd8ff */
[----:B------:R-:W-:Y:S01]  /*0b50*/  IMAD.MOV R6, RZ, RZ, -R6 ;  /* 0x000000ffff067224 */ /* 0x000fe200078e0a06 */
[----:B------:R-:W-:Y:S01]  /*0b60*/  SHF.R.S32.HI R103, RZ, 0x7, R103 ;  /* 0x00000007ff677819 */ /* 0x000fe20000011467 */
[----:B------:R-:W-:Y:S01]  /*0b70*/  @!P6 IMAD.IADD R5, R5, 0x1, -R0 ;  /* 0x000000010505e824 */ /* 0x000fe200078e0a00 */
[----:B------:R-:W-:Y:S01]  /*0b80*/  ISETP.GT.U32.AND P6, PT, R0, R11, PT ;  /* 0x0000000b0000720c */ /* 0x000fe20003fc4070 */
[----:B------:R-:W-:-:S04]  /*0b90*/  IMAD.HI.U32 R4, R7, R15, RZ ;  /* 0x0000000f07047227 */ /* 0x000fc800078e00ff */
[--C-:B------:R-:W-:Y:S01]  /*0ba0*/  @!P2 IMAD.IADD R13, R13, 0x1, -R0.reuse ;  /* 0x000000010d0da824 */ /* 0x100fe200078e0a00 */
[----:B------:R-:W-:Y:S01]  /*0bb0*/  ISETP.GE.AND P2, PT, R18, RZ, PT ;  /* 0x000000ff1200720c */ /* 0x000fe20003f46270 */
[----:B------:R-:W-:Y:S01]  /*0bc0*/  @!P1 IMAD.IADD R9, R9, 0x1, -R0 ;  /* 0x0000000109099824 */ /* 0x000fe200078e0a00 */
[----:B------:R-:W-:Y:S01]  /*0bd0*/  IADD3 R18, R24, 0x2c, RZ ;  /* 0x0000002c18127810 */ /* 0x000fe20007ffe0ff */
[----:B------:R-:W-:Y:S01]  /*0be0*/  IMAD.MOV R8, RZ, RZ, -R8 ;  /* 0x000000ffff087224 */ /* 0x000fe200078e0a08 */
[----:B------:R-:W-:Y:S01]  /*0bf0*/  ISETP.GE.AND P1, PT, R16, RZ, PT ;  /* 0x000000ff1000720c */ /* 0x000fe20003f26270 */
[C---:B------:R-:W-:Y:S01]  /*0c00*/  IMAD R19, R0.reuse, R6, R19 ;  /* 0x0000000600137224 */ /* 0x040fe200078e0213 */
[----:B------:R-:W-:Y:S01]  /*0c10*/  IABS R23, R18 ;  /* 0x0000001200177213 */ /* 0x000fe20000000000 */
[----:B------:R-:W-:Y:S01]  /*0c20*/  @!P6 IMAD.IADD R11, R11, 0x1, -R0 ;  /* 0x000000010b0be824 */ /* 0x000fe200078e0a00 */
[----:B------:R-:W-:Y:S01]  /*0c30*/  ISETP.GT.U32.AND P6, PT, R0, R13, PT ;  /* 0x0000000d0000720c */ /* 0x000fe20003fc4070 */
[----:B------:R-:W-:Y:S01]  /*0c40*/  IMAD.MOV R4, RZ, RZ, -R4 ;  /* 0x000000ffff047224 */ /* 0x000fe200078e0a04 */
[----:B------:R-:W-:Y:S01]  /*0c50*/  IADD3 R16, R24, 0x2e, RZ ;  /* 0x0000002e18107810 */ /* 0x000fe20007ffe0ff */
[----:B------:R-:W-:-:S02]  /*0c60*/  IMAD R21, R0, R8, R21 ;  /* 0x0000000800157224 */ /* 0x000fc400078e0215 */
[----:B------:R-:W-:Y:S01]  /*0c70*/  @!P5 IMAD.MOV R9, RZ, RZ, -R9 ;  /* 0x000000ffff09d224 */ /* 0x000fe200078e0a09 */
[C---:B------:R-:W-:Y:S01]  /*0c80*/  ISETP.GT.U32.AND P5, PT, R0.reuse, R19, PT ;  /* 0x000000130000720c */ /* 0x040fe20003fa4070 */
[----:B------:R-:W-:Y:S02]  /*0c90*/  IMAD R15, R0, R4, R15 ;  /* 0x00000004000f7224 */ /* 0x000fe400078e020f */
[----:B------:R-:W-:-:S03]  /*0ca0*/  IMAD.HI.U32 R4, R7, R17, RZ ;  /* 0x0000001107047227 */ /* 0x000fc600078e00ff */
[C---:B------:R-:W-:Y:S01]  /*0cb0*/  ISETP.GT.U32.AND P4, PT, R0.reuse, R15, PT ;  /* 0x0000000f0000720c */ /* 0x040fe20003f84070 */
[----:B------:R-:W-:Y:S01]  /*0cc0*/  @!P6 IMAD.IADD R13, R13, 0x1, -R0 ;  /* 0x000000010d0de824 */ /* 0x000fe200078e0a00 */
[C---:B------:R-:W-:Y:S01]  /*0cd0*/  ISETP.GT.U32.AND P6, PT, R0.reuse, R21, PT ;  /* 0x000000150000720c */ /* 0x040fe20003fc4070 */
[----:B------:R-:W-:Y:S02]  /*0ce0*/  IMAD.MOV R4, RZ, RZ, -R4 ;  /* 0x000000ffff047224 */ /* 0x000fe400078e0a04 */
[----:B------:R-:W-:Y:S01]  /*0cf0*/  IMAD.MOV.U32 R6, RZ, RZ, R5 ;  /* 0x000000ffff067224 */ /* 0x000fe200078e0005 */
[----:B------:R-:W-:Y:S01]  /*0d00*/  IABS R5, R16 ;  /* 0x0000001000057213 */ /* 0x000fe20000000000 */
[C---:B------:R-:W-:Y:S02]  /*0d10*/  IMAD R17, R0.reuse, R4, R17 ;  /* 0x0000000400117224 */ /* 0x040fe400078e0211 */
[----:B------:R-:W-:Y:S02]  /*0d20*/  @!P5 IMAD.IADD R19, R19, 0x1, -R0 ;  /* 0x000000011313d824 */ /* 0x000fe400078e0a00 */
[----:B------:R-:W-:Y:S01]  /*0d30*/  @!P3 IMAD.MOV R6, RZ, RZ, -R6 ;  /* 0x000000ffff06b224 */ /* 0x000fe200078e0a06 */
[----:B------:R-:W-:Y:S01]  /*0d40*/  ISETP.GT.U32.AND P3, PT, R0, R17, PT ;  /* 0x000000110000720c */ /* 0x000fe20003f64070 */
[----:B------:R-:W-:-:S04]  /*0d50*/  IMAD.HI.U32 R8, R7, R23, RZ ;  /* 0x0000001707087227 */ /* 0x000fc800078e00ff */
[--C-:B------:R-:W-:Y:S01]  /*0d60*/  @!P6 IMAD.IADD R21, R21, 0x1, -R0.reuse ;  /* 0x000000011515e824 */ /* 0x100fe200078e0a00 */
[C---:B------:R-:W-:Y:S01]  /*0d70*/  ISETP.GT.U32.AND P6, PT, R0.reuse, R19, PT ;  /* 0x000000130000720c */ /* 0x040fe20003fc4070 */
[----:B------:R-:W-:Y:S02]  /*0d80*/  @!P4 IMAD.IADD R15, R15, 0x1, -R0 ;  /* 0x000000010f0fc824 */ /* 0x000fe400078e0a00 */
[----:B------:R-:W-:Y:S02]  /*0d90*/  IMAD.MOV R8, RZ, RZ, -R8 ;  /* 0x000000ffff087224 */ /* 0x000fe400078e0a08 */
[----:B------:R-:W-:Y:S01]  /*0da0*/  IMAD.HI.U32 R4, R7, R5, RZ ;  /* 0x0000000507047227 */ /* 0x000fe200078e00ff */
[----:B------:R-:W-:-:S03]  /*0db0*/  ISETP.GT.U32.AND P4, PT, R0, R15, PT ;  /* 0x0000000f0000720c */ /* 0x000fc60003f84070 */
[----:B------:R-:W-:Y:S02]  /*0dc0*/  IMAD R23, R0, R8, R23 ;  /* 0x0000000800177224 */ /* 0x000fe400078e0217 */
[--C-:B------:R-:W-:Y:S01]  /*0dd0*/  @!P3 IMAD.IADD R17, R17, 0x1, -R0.reuse ;  /* 0x000000011111b824 */ /* 0x100fe200078e0a00 */
[----:B------:R-:W-:Y:S01]  /*0de0*/  ISETP.GE.AND P3, PT, R12, RZ, PT ;  /* 0x000000ff0c00720c */ /* 0x000fe20003f66270 */
[----:B------:R-:W-:Y:S01]  /*0df0*/  @!P6 IMAD.IADD R19, R19, 0x1, -R0 ;  /* 0x000000011313e824 */ /* 0x000fe200078e0a00 */
[C---:B------:R-:W-:Y:S01]  /*0e00*/  ISETP.GT.U32.AND P6, PT, R0.reuse, R23, PT ;  /* 0x000000170000720c */ /* 0x040fe20003fc4070 */
[----:B------:R-:W-:Y:S01]  /*0e10*/  IMAD.MOV R4, RZ, RZ, -R4 ;  /* 0x000000ffff047224 */ /* 0x000fe200078e0a04 */
[----:B------:R-:W-:Y:S01]  /*0e20*/  ISETP.GT.U32.AND P5, PT, R0, R17, PT ;  /* 0x000000110000720c */ /* 0x000fe20003fa4070 */
[----:B------:R-:W-:Y:S01]  /*0e30*/  @!P1 IMAD.MOV R11, RZ, RZ, -R11 ;  /* 0x000000ffff0b9224 */ /* 0x000fe200078e0a0b */
[----:B------:R-:W-:Y:S01]  /*0e40*/  ISETP.GE.AND P1, PT, R20, RZ, PT ;  /* 0x000000ff1400720c */ /* 0x000fe20003f26270 */
[--C-:B------:R-:W-:Y:S01]  /*0e50*/  @!P4 IMAD.IADD R15, R15, 0x1, -R0.reuse ;  /* 0x000000010f0fc824 */ /* 0x100fe200078e0a00 */
[----:B------:R-:W-:Y:S01]  /*0e60*/  ISETP.GE.AND P4, PT, R10, RZ, PT ;  /* 0x000000ff0a00720c */ /* 0x000fe20003f86270 */
[----:B------:R-:W-:Y:S01]  /*0e70*/  IMAD R5, R0, R4, R5 ;  /* 0x0000000400057224 */ /* 0x000fe200078e0205 */
[----:B------:R-:W-:Y:S01]  /*0e80*/  IADD3 R10, R24, 0x2a, RZ ;  /* 0x0000002a180a7810 */ /* 0x000fe20007ffe0ff */
[----:B------:R-:W-:Y:S01]  /*0e90*/  @!P2 IMAD.MOV R13, RZ, RZ, -R13 ;  /* 0x000000ffff0da224 */ /* 0x000fe200078e0a0d */
[----:B------:R-:W-:Y:S01]  /*0ea0*/  ISETP.GT.U32.AND P2, PT, R0, R21, PT ;  /* 0x000000150000720c */ /* 0x000fe20003f44070 */
[----:B------:R-:W-:Y:S01]  /*0eb0*/  @!P3 IMAD.MOV R19, RZ, RZ, -R19 ;  /* 0x000000ffff13b224 */ /* 0x000fe200078e0a13 */
[----:B------:R-:W-:Y:S01]  /*0ec0*/  IABS R25, R10 ;  /* 0x0000000a00197213 */ /* 0x000fe20000000000 */
[--C-:B------:R-:W-:Y:S01]  /*0ed0*/  @!P6 IMAD.IADD R23, R23, 0x1, -R0.reuse ;  /* 0x000000011717e824 */ /* 0x100fe200078e0a00 */
[----:B------:R-:W-:Y:S01]  /*0ee0*/  ISETP.GE.AND P3, PT, R10, RZ, PT ;  /* 0x000000ff0a00720c */ /* 0x000fe20003f66270 */
[----:B------:R-:W-:Y:S01]  /*0ef0*/  @!P5 IMAD.IADD R17, R17, 0x1, -R0 ;  /* 0x000000011111d824 */ /* 0x000fe200078e0a00 */
[C---:B------:R-:W-:Y:S01]  /*0f00*/  ISETP.GT.U32.AND P5, PT, R0.reuse, R5, PT ;  /* 0x000000050000720c */ /* 0x040fe20003fa4070 */
[----:B------:R-:W-:Y:S01]  /*0f10*/  IMAD.HI.U32 R4, R7, R25, RZ ;  /* 0x0000001907047227 */ /* 0x000fe200078e00ff */
[----:B------:R-:W-:-:S02]  /*0f20*/  ISETP.GT.U32.AND P6, PT, R0, R23, PT ;  /* 0x000000170000720c */ /* 0x000fc40003fc4070 */
[C---:B------:R-:W-:Y:S01]  /*0f30*/  IADD3 R12, R24.reuse, 0x28, RZ ;  /* 0x00000028180c7810 */ /* 0x040fe20007ffe0ff */
[----:B------:R-:W-:Y:S01]  /*0f40*/  IMAD.MOV R10, RZ, RZ, -R4 ;  /* 0x000000ffff0a7224 */ /* 0x000fe200078e0a04 */
[----:B------:R-:W-:Y:S01]  /*0f50*/  IADD3 R20, R24, 0x1e, RZ ;  /* 0x0000001e18147810 */ /* 0x000fe20007ffe0ff */
[----:B------:R-:W-:Y:S01]  /*0f60*/  @!P1 IMAD.MOV R15, RZ, RZ, -R15 ;  /* 0x000000ffff0f9224 */ /* 0x000fe200078e0a0f */
[----:B------:R-:W-:Y:S01]  /*0f70*/  ISETP.GE.AND P1, PT, R14, RZ, PT ;  /* 0x000000ff0e00720c */ /* 0x000fe20003f26270 */
[----:B------:R-:W-:Y:S01]  /*0f80*/  IMAD R25, R0, R10, R25 ;  /* 0x0000000a00197224 */ /* 0x000fe200078e0219 */
[----:B------:R-:W-:Y:S01]  /*0f90*/  IADD3 R14, R24, 0x26, RZ ;  /* 0x00000026180e7810 */ /* 0x000fe20007ffe0ff */
[----:B------:R-:W-:Y:S01]  /*0fa0*/  @!P4 IMAD.MOV R17, RZ, RZ, -R17 ;  /* 0x000000ffff11c224 */ /* 0x000fe200078e0a11 */
[----:B------:R-:W-:Y:S01]  /*0fb0*/  IABS R27, R12 ;  /* 0x0000000c001b7213 */ /* 0x000fe20000000000 */
[--C-:B------:R-:W-:Y:S01]  /*0fc0*/  @!P5 IMAD.IADD R5, R5, 0x1, -R0.reuse ;  /* 0x000000010505d824 */ /* 0x100fe200078e0a00 */
[----:B------:R-:W-:Y:S01]  /*0fd0*/  IABS R29, R14 ;  /* 0x0000000e001d7213 */ /* 0x000fe20000000000 */
[--C-:B------:R-:W-:Y:S01]  /*0fe0*/  @!P6 IMAD.IADD R23, R23, 0x1, -R0.reuse ;  /* 0x000000011717e824 */ /* 0x100fe200078e0a00 */
[C---:B------:R-:W-:Y:S01]  /*0ff0*/  ISETP.GT.U32.AND P6, PT, R0.reuse, R25, PT ;  /* 0x000000190000720c */ /* 0x040fe20003fc4070 */
[----:B------:R-:W-:Y:S01]  /*1000*/  @!P2 IMAD.IADD R21, R21, 0x1, -R0 ;  /* 0x000000011515a824 */ /* 0x000fe200078e0a00 */
[----:B------:R-:W-:Y:S01]  /*1010*/  ISETP.GT.U32.AND P4, PT, R0, R5, PT ;  /* 0x000000050000720c */ /* 0x000fe20003f84070 */
[----:B------:R-:W-:Y:S01]  /*1020*/  IMAD.HI.U32 R8, R7, R29, RZ ;  /* 0x0000001d07087227 */ /* 0x000fe200078e00ff */
[----:B------:R-:W-:-:S02]  /*1030*/  ISETP.GE.AND P2, PT, R16, RZ, PT ;  /* 0x000000ff1000720c */ /* 0x000fc40003f46270 */
[----:B------:R-:W-:Y:S01]  /*1040*/  ISETP.GE.AND P5, PT, R18, RZ, PT ;  /* 0x000000ff1200720c */ /* 0x000fe20003fa6270 */
[----:B------:R-:W-:Y:S01]  /*1050*/  IMAD.HI.U32 R4, R7, R27, RZ ;  /* 0x0000001b07047227 */ /* 0x000fe200078e00ff */
[C---:B------:R-:W-:Y:S02]  /*1060*/  IADD3 R16, R24.reuse, 0x22, RZ ;  /* 0x0000002218107810 */ /* 0x040fe40007ffe0ff */
[----:B------:R-:W-:Y:S01]  /*1070*/  IADD3 R18, R24, 0x20, RZ ;  /* 0x0000002018127810 */ /* 0x000fe20007ffe0ff */
[----:B------:R-:W-:Y:S01]  /*1080*/  IMAD.MOV R8, RZ, RZ, -R8 ;  /* 0x000000ffff087224 */ /* 0x000fe200078e0a08 */
[----:B------:R-:W-:Y:S01]  /*1090*/  IABS R35, R20 ;  /* 0x0000001400237213 */ /* 0x000fe20000000000 */
[----:B------:R-:W-:Y:S02]  /*10a0*/  @!P6 IMAD.IADD R25, R25, 0x1, -R0 ;  /* 0x000000011919e824 */ /* 0x000fe400078e0a00 */
[----:B------:R-:W-:Y:S02]  /*10b0*/  IMAD.MOV R4, RZ, RZ, -R4 ;  /* 0x000000ffff047224 */ /* 0x000fe400078e0a04 */
[----:B------:R-:W-:Y:S01]  /*10c0*/  @!P4 IMAD.IADD R5, R5, 0x1, -R0 ;  /* 0x000000010505c824 */ /* 0x000fe200078e0a00 */
[C---:B------:R-:W-:Y:S01]  /*10d0*/  ISETP.GT.U32.AND P6, PT, R0.reuse, R25, PT ;  /* 0x000000190000720c */ /* 0x040fe20003fc4070 */
[----:B------:R-:W-:Y:S01]  /*10e0*/  IMAD R29, R0, R8, R29 ;  /* 0x00000008001d7224 */ /* 0x000fe200078e021d */
[----:B------:R-:W-:Y:S01]  /*10f0*/  ISETP.GE.AND P4, PT, R14, RZ, PT ;  /* 0x000000ff0e00720c */ /* 0x000fe20003f86270 */
[----:B------:R-:W-:Y:S01]  /*1100*/  IMAD R27, R0, R4, R27 ;  /* 0x00000004001b7224 */ /* 0x000fe200078e021b */
[----:B------:R-:W-:Y:S01]  /*1110*/  IADD3 R4, R24, 0x24, RZ ;  /* 0x0000002418047810 */ /* 0x000fe20007ffe0ff */
[----:B------:R-:W-:Y:S01]  /*1120*/  IMAD.MOV.U32 R8, RZ, RZ, R5 ;  /* 0x000000ffff087224 */ /* 0x000fe200078e0005 */
[----:B------:R-:W-:Y:S01]  /*1130*/  IABS R14, R18 ;  /* 0x00000012000e7213 */ /* 0x000fe20000000000 */
[----:B------:R-:W-:Y:S01]  /*1140*/  @!P1 IMAD.MOV R21, RZ, RZ, -R21 ;  /* 0x000000ffff159224 */ /* 0x000fe200078e0a15 */
[----:B------:R-:W-:Y:S01]  /*1150*/  ISETP.GE.AND P1, PT, R12, RZ, PT ;  /* 0x000000ff0c00720c */ /* 0x000fe20003f26270 */
[----:B------:R-:W-:Y:S01]  /*1160*/  @!P2 IMAD.MOV R8, RZ, RZ, -R8 ;  /* 0x000000ffff08a224 */ /* 0x000fe200078e0a08 */
[----:B------:R-:W-:Y:S01]  /*1170*/  ISETP.GT.U32.AND P2, PT, R0, R27, PT ;  /* 0x0000001b0000720c */ /* 0x000fe20003f44070 */
[----:B------:R-:W-:Y:S01]  /*1180*/  @!P5 IMAD.MOV R23, RZ, RZ, -R23 ;  /* 0x000000ffff17d224 */ /* 0x000fe200078e0a17 */
[----:B------:R-:W-:Y:S01]  /*1190*/  IABS R10, R4 ;  /* 0x00000004000a7213 */ /* 0x000fe20000000000 */
[----:B------:R-:W-:Y:S01]  /*11a0*/  @!P6 IMAD.IADD R25, R25, 0x1, -R0 ;  /* 0x000000011919e824 */ /* 0x000fe200078e0a00 */
[----:B------:R-:W-:Y:S01]  /*11b0*/  IABS R12, R16 ;  /* 0x00000010000c7213 */ /* 0x000fe20000000000 */
[----:B------:R-:W-:Y:S01]  /*11c0*/  IMAD.SHL.U32 R108, R148, 0x2, RZ ;  /* 0x00000002946c7824 */ /* 0x000fe200078e00ff */
[----:B------:R-:W-:Y:S01]  /*11d0*/  ISETP.GE.AND P5, PT, R4, RZ, PT ;  /* 0x000000ff0400720c */ /* 0x000fe20003fa6270 */
[----:B------:R-:W-:Y:S01]  /*11e0*/  IMAD.HI.U32 R4, R7, R10, RZ ;  /* 0x0000000a07047227 */ /* 0x000fe200078e00ff */
[----:B------:R-:W-:-:S03]  /*11f0*/  ISETP.GT.U32.AND P6, PT, R0, R29, PT ;  /* 0x0000001d0000720c */ /* 0x000fc60003fc4070 */
[----:B------:R-:W-:-:S04]  /*1200*/  IMAD.HI.U32 R5, R7, R12, RZ ;  /* 0x0000000c07057227 */ /* 0x000fc800078e00ff */
[----:B------:R-:W-:Y:S02]  /*1210*/  IMAD.MOV R31, RZ, RZ, -R4 ;  /* 0x000000ffff1f7224 */ /* 0x000fe400078e0a04 */
[----:B------:R-:W-:Y:S02]  /*1220*/  @!P2 IMAD.IADD R27, R27, 0x1, -R0 ;  /* 0x000000011b1ba824 */ /* 0x000fe400078e0a00 */
[----:B------:R-:W-:Y:S02]  /*1230*/  IMAD.MOV R33, RZ, RZ, -R5 ;  /* 0x000000ffff217224 */ /* 0x000fe400078e0a05 */
[C---:B------:R-:W-:Y:S01]  /*1240*/  IMAD R5, R0.reuse, R31, R10 ;  /* 0x0000001f00057224 */ /* 0x040fe200078e020a */
[C---:B------:R-:W-:Y:S01]  /*1250*/  ISETP.GT.U32.AND P2, PT, R0.reuse, R27, PT ;  /* 0x0000001b0000720c */ /* 0x040fe20003f44070 */
[----:B------:R-:W-:Y:S02]  /*1260*/  IMAD R31, R0, R33, R12 ;  /* 0x00000021001f7224 */ /* 0x000fe400078e020c */
[----:B------:R-:W-:-:S02]  /*1270*/  @!P6 IMAD.IADD R29, R29, 0x1, -R0 ;  /* 0x000000011d1de824 */ /* 0x000fc400078e0a00 */
[----:B------:R-:W-:Y:S01]  /*1280*/  IMAD.HI.U32 R4, R7, R14, RZ ;  /* 0x0000000e07047227 */ /* 0x000fe200078e00ff */
[----:B------:R-:W-:-:S03]  /*1290*/  ISETP.GT.U32.AND P6, PT, R0, R31, PT ;  /* 0x0000001f0000720c */ /* 0x000fc60003fc4070 */
[----:B------:R-:W-:Y:S02]  /*12a0*/  IMAD.MOV R33, RZ, RZ, -R4 ;  /* 0x000000ffff217224 */ /* 0x000fe400078e0a04 */
[----:B------:R-:W-:-:S04]  /*12b0*/  IMAD.HI.U32 R10, R7, R35, RZ ;  /* 0x00000023070a7227 */ /* 0x000fc800078e00ff */
[----:B------:R-:W-:Y:S01]  /*12c0*/  @!P2 IMAD.IADD R27, R27, 0x1, -R0 ;  /* 0x000000011b1ba824 */ /* 0x000fe200078e0a00 */
[C---:B------:R-:W-:Y:S01]  /*12d0*/  ISETP.GT.U32.AND P2, PT, R0.reuse, R5, PT ;  /* 0x000000050000720c */ /* 0x040fe20003f44070 */
[----:B------:R-:W-:Y:S01]  /*12e0*/  IMAD R33, R0, R33, R14 ;  /* 0x0000002100217224 */ /* 0x000fe200078e020e */
[----:B------:R-:W-:Y:S01]  /*12f0*/  IADD3 R14, R24, 0x1a, RZ ;  /* 0x0000001a180e7810 */ /* 0x000fe20007ffe0ff */
[----:B------:R-:W-:Y:S02]  /*1300*/  @!P6 IMAD.IADD R31, R31, 0x1, -R0 ;  /* 0x000000011f1fe824 */ /* 0x000fe400078e0a00 */
[----:B------:R-:W-:Y:S01]  /*1310*/  IMAD.HI.U32 R12, R7, R37, RZ ;  /* 0x00000025070c7227 */ /* 0x000fe200078e00ff */
[----:B------:R-:W-:Y:S02]  /*1320*/  IABS R39, R14 ;  /* 0x0000000e00277213 */ /* 0x000fe40000000000 */
[----:B------:R-:W-:Y:S01]  /*1330*/  ISETP.GT.U32.AND P6, PT, R0, R31, PT ;  /* 0x0000001f0000720c */ /* 0x000fe20003fc4070 */
[----:B------:R-:W-:-:S02]  /*1340*/  IMAD.MOV R10, RZ, RZ, -R10 ;  /* 0x000000ffff0a7224 */ /* 0x000fc400078e0a0a */
[----:B------:R-:W-:-:S04]  /*1350*/  IMAD.HI.U32 R4, R7, R39, RZ ;  /* 0x0000002707047227 */ /* 0x000fc800078e00ff */
[----:B------:R-:W-:Y:S02]  /*1360*/  IMAD.MOV R12, RZ, RZ, -R12 ;  /* 0x000000ffff0c7224 */ /* 0x000fe400078e0a0c */
[C---:B------:R-:W-:Y:S02]  /*1370*/  IMAD R35, R0.reuse, R10, R35 ;  /* 0x0000000a00237224 */ /* 0x040fe400078e0223 */
[----:B------:R-:W-:Y:S01]  /*1380*/  @!P2 IMAD.IADD R5, R5, 0x1, -R0 ;  /* 0x000000010505a824 */ /* 0x000fe200078e0a00 */
[C---:B------:R-:W-:Y:S01]  /*1390*/  ISETP.GT.U32.AND P2, PT, R0.reuse, R29, PT ;  /* 0x0000001d0000720c */ /* 0x040fe20003f44070 */
[----:B------:R-:W-:Y:S02]  /*13a0*/  IMAD.MOV R10, RZ, RZ, -R4 ;  /* 0x000000ffff0a7224 */ /* 0x000fe400078e0a04 */
[----:B------:R-:W-:Y:S01]  /*13b0*/  IMAD R37, R0, R12, R37 ;  /* 0x0000000c00257224 */ /* 0x000fe200078e0225 */
[----:B------:R-:W-:Y:S01]  /*13c0*/  IADD3 R12, R24, 0x18, RZ ;  /* 0x00000018180c7810 */ /* 0x000fe20007ffe0ff */
[----:B------:R-:W-:Y:S01]  /*13d0*/  @!P3 IMAD.MOV R25, RZ, RZ, -R25 ;  /* 0x000000ffff19b224 */ /* 0x000fe200078e0a19 */
[C---:B------:R-:W-:Y:S01]  /*13e0*/  ISETP.GT.U32.AND P3, PT, R0.reuse, R5, PT ;  /* 0x000000050000720c */ /* 0x040fe20003f64070 */
[----:B------:R-:W-:Y:S01]  /*13f0*/  IMAD R39, R0, R10, R39 ;  /* 0x0000000a00277224 */ /* 0x000fe200078e0227 */
[----:B------:R-:W-:Y:S01]  /*1400*/  IABS R41, R12 ;  /* 0x0000000c00297213 */ /* 0x000fe20000000000 */
[----:B------:R-:W-:-:S02]  /*1410*/  @!P6 IMAD.IADD R31, R31, 0x1, -R0 ;  /* 0x000000011f1fe824 */ /* 0x000fc400078e0a00 */
[----:B------:R-:W-:Y:S01]  /*1420*/  @!P1 IMAD.MOV R27, RZ, RZ, -R27 ;  /* 0x000000ffff1b9224 */ /* 0x000fe200078e0a1b */
[C---:B------:R-:W-:Y:S01]  /*1430*/  ISETP.GT.U32.AND P6, PT, R0.reuse, R39, PT ;  /* 0x000000270000720c */ /* 0x040fe20003fc4070 */
[----:B------:R-:W-:Y:S01]  /*1440*/  IMAD.HI.U32 R4, R7, R41, RZ ;  /* 0x0000002907047227 */ /* 0x000fe200078e00ff */
[----:B------:R-:W-:-:S03]  /*1450*/  ISETP.GT.U32.AND P1, PT, R0, R33, PT ;  /* 0x000000210000720c */ /* 0x000fc60003f24070 */
[----:B------:R-:W-:Y:S02]  /*1460*/  IMAD.MOV R10, RZ, RZ, -R4 ;  /* 0x000000ffff0a7224 */ /* 0x000fe400078e0a04 */
[--C-:B------:R-:W-:Y:S01]  /*1470*/  @!P3 IMAD.IADD R5, R5, 0x1, -R0.reuse ;  /* 0x000000010505b824 */ /* 0x100fe200078e0a00 */
[C---:B------:R-:W-:Y:S01]  /*1480*/  ISETP.GT.U32.AND P3, PT, R0.reuse, R37, PT ;  /* 0x000000250000720c */ /* 0x040fe20003f64070 */
[----:B------:R-:W-:Y:S02]  /*1490*/  IMAD R41, R0, R10, R41 ;  /* 0x0000000a00297224 */ /* 0x000fe400078e0229 */
[----:B------:R-:W-:Y:S02]  /*14a0*/  IMAD.MOV.U32 R10, RZ, RZ, R5 ;  /* 0x000000ffff0a7224 */ /* 0x000fe400078e0005 */
[--C-:B------:R-:W-:Y:S01]  /*14b0*/  @!P6 IMAD.IADD R39, R39, 0x1, -R0.reuse ;  /* 0x000000012727e824 */ /* 0x100fe200078e0a00 */
[----:B------:R-:W0:Y:S01]  /*14c0*/  I2F.RP R5, R67 ;  /* 0x0000004300057306 */ /* 0x000e220000209400 */
[----:B------:R-:W-:Y:S01]  /*14d0*/  @!P1 IMAD.IADD R33, R33, 0x1, -R0 ;  /* 0x0000000121219824 */ /* 0x000fe200078e0a00 */
[----:B------:R-:W-:Y:S01]  /*14e0*/  ISETP.GE.AND P1, PT, R16, RZ, PT ;  /* 0x000000ff1000720c */ /* 0x000fe20003f26270 */
[----:B------:R-:W-:Y:S01]  /*14f0*/  @!P5 IMAD.MOV R10, RZ, RZ, -R10 ;  /* 0x000000ffff0ad224 */ /* 0x000fe200078e0a0a */
[C---:B------:R-:W-:Y:S01]  /*1500*/  ISETP.GT.U32.AND P5, PT, R0.reuse, R39, PT ;  /* 0x000000270000720c */ /* 0x040fe20003fa4070 */
[----:B------:R-:W-:Y:S01]  /*1510*/  @!P2 IMAD.IADD R29, R29, 0x1, -R0 ;  /* 0x000000011d1da824 */ /* 0x000fe200078e0a00 */
[----:B------:R-:W-:Y:S01]  /*1520*/  ISETP.GT.U32.AND P2, PT, R0, R35, PT ;  /* 0x000000230000720c */ /* 0x000fe20003f44070 */
[----:B------:R-:W-:Y:S01]  /*1530*/  IMAD.HI.U32 R4, R7, R43, RZ ;  /* 0x0000002b07047227 */ /* 0x000fe200078e00ff */
[----:B------:R-:W-:-:S03]  /*1540*/  IADD3 R16, R24, 0x14, RZ ;  /* 0x0000001418107810 */ /* 0x000fc60007ffe0ff */
[----:B------:R-:W-:Y:S01]  /*1550*/  IMAD.MOV R4, RZ, RZ, -R4 ;  /* 0x000000ffff047224 */ /* 0x000fe200078e0a04 */
[----:B------:R-:W-:Y:S01]  /*1560*/  IABS R45, R16 ;  /* 0x00000010002d7213 */ /* 0x000fe20000000000 */
[--C-:B------:R-:W-:Y:S01]  /*1570*/  @!P3 IMAD.IADD R37, R37, 0x1, -R0.reuse ;  /* 0x000000012525b824 */ /* 0x100fe200078e0a00 */
[C---:B------:R-:W-:Y:S01]  /*1580*/  ISETP.GT.U32.AND P3, PT, R0.reuse, R33, PT ;  /* 0x000000210000720c */ /* 0x040fe20003f64070 */
[----:B------:R-:W-:Y:S01]  /*1590*/  @!P1 IMAD.MOV R31, RZ, RZ, -R31 ;  /* 0x000000ffff1f9224 */ /* 0x000fe200078e0a1f */
[----:B------:R-:W-:Y:S01]  /*15a0*/  ISETP.GT.U32.AND P1, PT, R0, R41, PT ;  /* 0x000000290000720c */ /* 0x000fe20003f24070 */
[----:B------:R-:W-:Y:S01]  /*15b0*/  @!P5 IMAD.IADD R39, R39, 0x1, -R0 ;  /* 0x000000012727d824 */ /* 0x000fe200078e0a00 */
[----:B------:R-:W-:Y:S01]  /*15c0*/  ISETP.GE.AND P5, PT, R14, RZ, PT ;  /* 0x000000ff0e00720c */ /* 0x000fe20003fa6270 */
[C---:B------:R-:W-:Y:S01]  /*15d0*/  IMAD R43, R0.reuse, R4, R43 ;  /* 0x00000004002b7224 */ /* 0x040fe200078e022b */
[----:B------:R-:W-:Y:S01]  /*15e0*/  ISETP.GT.U32.AND P6, PT, R0, R37, PT ;  /* 0x000000250000720c */ /* 0x000fe20003fc4070 */
[----:B------:R-:W-:Y:S01]  /*15f0*/  IMAD.HI.U32 R4, R7, R45, RZ ;  /* 0x0000002d07047227 */ /* 0x000fe200078e00ff */
[----:B------:R-:W-:-:S03]  /*1600*/  IADD3 R14, R24, 0xc, RZ ;  /* 0x0000000c180e7810 */ /* 0x000fc60007ffe0ff */
[----:B------:R-:W-:Y:S01]  /*1610*/  @!P2 IMAD.IADD R35, R35, 0x1, -R0 ;  /* 0x000000012323a824 */ /* 0x000fe200078e0a00 */
[----:B------:R-:W-:Y:S01]  /*1620*/  ISETP.GE.AND P2, PT, R18, RZ, PT ;  /* 0x000000ff1200720c */ /* 0x000fe20003f46270 */
[----:B------:R-:W-:Y:S01]  /*1630*/  IMAD.MOV R4, RZ, RZ, -R4 ;  /* 0x000000ffff047224 */ /* 0x000fe200078e0a04 */
[----:B------:R-:W-:Y:S01]  /*1640*/  IABS R53, R14 ;  /* 0x0000000e00357213 */ /* 0x000fe20000000000 */
[----:B------:R-:W-:Y:S01]  /*1650*/  @!P4 IMAD.MOV R29, RZ, RZ, -R29 ;  /* 0x000000ffff1dc224 */ /* 0x000fe200078e0a1d */
[C---:B------:R-:W-:Y:S01]  /*1660*/  ISETP.GT.U32.AND P4, PT, R0.reuse, R35, PT ;  /* 0x000000230000720c */ /* 0x040fe20003f84070 */
[----:B------:R-:W-:Y:S01]  /*1670*/  IMAD R45, R0, R4, R45 ;  /* 0x00000004002d7224 */ /* 0x000fe200078e022d */
[----:B------:R-:W-:Y:S01]  /*1680*/  IADD3 R4, R24, 0x12, RZ ;  /* 0x0000001218047810 */ /* 0x000fe20007ffe0ff */
[--C-:B------:R-:W-:Y:S01]  /*1690*/  @!P3 IMAD.IADD R33, R33, 0x1, -R0.reuse ;  /* 0x000000012121b824 */ /* 0x100fe200078e0a00 */
[----:B------:R-:W-:Y:S01]  /*16a0*/  ISETP.GE.AND P3, PT, R20, RZ, PT ;  /* 0x000000ff1400720c */ /* 0x000fe20003f66270 */
[--C-:B------:R-:W-:Y:S01]  /*16b0*/  @!P1 IMAD.IADD R41, R41, 0x1, -R0.reuse ;  /* 0x0000000129299824 */ /* 0x100fe200078e0a00 */
[----:B------:R-:W-:Y:S01]  /*16c0*/  ISETP.GE.AND P1, PT, R12, RZ, PT ;  /* 0x000000ff0c00720c */ /* 0x000fe20003f26270 */
[----:B------:R-:W-:Y:S01]  /*16d0*/  @!P5 IMAD.MOV R39, RZ, RZ, -R39 ;  /* 0x000000ffff27d224 */ /* 0x000fe200078e0a27 */
[----:B------:R-:W-:Y:S01]  /*16e0*/  ISETP.GT.U32.AND P5, PT, R0, R45, PT ;  /* 0x0000002d0000720c */ /* 0x000fe20003fa4070 */
[--C-:B------:R-:W-:Y:S01]  /*16f0*/  @!P6 IMAD.IADD R37, R37, 0x1, -R0.reuse ;  /* 0x000000012525e824 */ /* 0x100fe200078e0a00 */
[----:B------:R-:W-:Y:S01]  /*1700*/  ISETP.GE.AND P6, PT, R22, RZ, PT ;  /* 0x000000ff1600720c */ /* 0x000fe20003fc6270 */
[----:B------:R-:W-:Y:S01]  /*1710*/  @!P2 IMAD.MOV R33, RZ, RZ, -R33 ;  /* 0x000000ffff21a224 */ /* 0x000fe200078e0a21 */
[C---:B------:R-:W-:Y:S01]  /*1720*/  ISETP.GT.U32.AND P2, PT, R0.reuse, R41, PT ;  /* 0x000000290000720c */ /* 0x040fe20003f44070 */
[--C-:B------:R-:W-:Y:S01]  /*1730*/  @!P4 IMAD.IADD R35, R35, 0x1, -R0.reuse ;  /* 0x000000012323c824 */ /* 0x100fe200078e0a00 */
[----:B------:R-:W-:Y:S01]  /*1740*/  ISETP.GT.U32.AND P4, PT, R0, R43, PT ;  /* 0x0000002b0000720c */ /* 0x000fe20003f84070 */
[----:B------:R-:W-:Y:S01]  /*1750*/  IMAD R131, R148, c[0x0][0x18c], RZ ;  /* 0x0000630094837a24 */ /* 0x000fe200078e02ff */
[----:B------:R-:W-:Y:S01]  /*1760*/  IADD3 R12, R24, 0x10, RZ ;  /* 0x00000010180c7810 */ /* 0x000fe20007ffe0ff */
[----:B------:R-:W-:Y:S01]  /*1770*/  @!P3 IMAD.MOV R35, RZ, RZ, -R35 ;  /* 0x000000ffff23b224 */ /* 0x000fe200078e0a23 */
[----:B------:R-:W-:Y:S01]  /*1780*/  IABS R47, R4 ;  /* 0x00000004002f7213 */ /* 0x000fe20000000000 */
[----:B------:R-:W-:Y:S01]  /*1790*/  IMAD R129, R122, c[0x0][0x188], RZ ;  /* 0x000062007a817a24 */ /* 0x000fe200078e02ff */
[----:B------:R-:W-:Y:S01]  /*17a0*/  IABS R49, R12 ;  /* 0x0000000c00317213 */ /* 0x000fe20000000000 */
[--C-:B------:R-:W-:Y:S01]  /*17b0*/  @!P5 IMAD.IADD R45, R45, 0x1, -R0.reuse ;  /* 0x000000012d2dd824 */ /* 0x100fe200078e0a00 */
[----:B------:R-:W-:Y:S01]  /*17c0*/  IABS R22, R30 ;  /* 0x0000001e00167213 */ /* 0x000fe20000000000 */
[----:B------:R-:W-:Y:S01]  /*17d0*/  @!P6 IMAD.MOV R37, RZ, RZ, -R37 ;  /* 0x000000ffff25e224 */ /* 0x000fe200078e0a25 */
[----:B------:R-:W-:Y:S01]  /*17e0*/  ISETP.GE.AND P6, PT, R16, RZ, PT ;  /* 0x000000ff1000720c */ /* 0x000fe20003fc6270 */
[----:B------:R-:W-:Y:S01]  /*17f0*/  @!P2 IMAD.IADD R41, R41, 0x1, -R0 ;  /* 0x000000012929a824 */ /* 0x000fe200078e0a00 */
[----:B------:R-:W-:Y:S01]  /*1800*/  ISETP.GE.AND P2, PT, R4, RZ, PT ;  /* 0x000000ff0400720c */ /* 0x000fe20003f46270 */
[----:B0-----:R0:W1:Y:S01]  /*1810*/  MUFU.RCP R16, R5 ;  /* 0x0000000500107308 */ /* 0x0010620000001000 */
[----:B------:R-:W-:Y:S01]  /*1820*/  ISETP.GT.U32.AND P5, PT, R0, R45, PT ;  /* 0x0000002d0000720c */ /* 0x000fe20003fa4070 */
[----:B------:R-:W-:-:S04]  /*1830*/  IMAD.HI.U32 R4, R7, R47, RZ ;  /* 0x0000002f07047227 */ /* 0x000fc800078e00ff */
[----:B------:R-:W-:Y:S01]  /*1840*/  @!P4 IMAD.IADD R43, R43, 0x1, -R0 ;  /* 0x000000012b2bc824 */ /* 0x000fe200078e0a00 */
[----:B------:R-:W-:Y:S01]  /*1850*/  ISETP.GE.AND P4, PT, R26, RZ, PT ;  /* 0x000000ff1a00720c */ /* 0x000fe20003f86270 */
[----:B------:R-:W-:Y:S01]  /*1860*/  IMAD.MOV R18, RZ, RZ, -R4 ;  /* 0x000000ffff127224 */ /* 0x000fe200078e0a04 */
[----:B------:R-:W-:Y:S01]  /*1870*/  IADD3 R26, R24, 0xa, RZ ;  /* 0x0000000a181a7810 */ /* 0x000fe20007ffe0ff */
[----:B0-----:R-:W-:Y:S01]  /*1880*/  IMAD.HI.U32 R5, R7, R49, RZ ;  /* 0x0000003107057227 */ /* 0x001fe200078e00ff */
[----:B------:R-:W-:-:S03]  /*1890*/  ISETP.GT.U32.AND P3, PT, R0, R43, PT ;  /* 0x0000002b0000720c */ /* 0x000fc60003f64070 */
[----:B------:R-:W-:Y:S02]  /*18a0*/  IMAD.MOV R20, RZ, RZ, -R5 ;  /* 0x000000ffff147224 */ /* 0x000fe400078e0a05 */
[----:B------:R-:W-:Y:S01]  /*18b0*/  IMAD R47, R0, R18, R47 ;  /* 0x00000012002f7224 */ /* 0x000fe200078e022f */
[----:B-1----:R-:W-:Y:S01]  /*18c0*/  IADD3 R5, R16, 0xffffffe, RZ ;  /* 0x0ffffffe10057810 */ /* 0x002fe20007ffe0ff */
[C---:B------:R-:W-:Y:S01]  /*18d0*/  IMAD R49, R0.reuse, R20, R49 ;  /* 0x0000001400317224 */ /* 0x040fe200078e0231 */
[----:B------:R-:W-:Y:S01]  /*18e0*/  IABS R18, R26 ;  /* 0x0000001a00127213 */ /* 0x000fe20000000000 */
[--C-:B------:R-:W-:Y:S01]  /*18f0*/  @!P5 IMAD.IADD R45, R45, 0x1, -R0.reuse ;  /* 0x000000012d2dd824 */ /* 0x100fe200078e0a00 */
[C---:B------:R-:W-:Y:S01]  /*1900*/  ISETP.GT.U32.AND P5, PT, R0.reuse, R47, PT ;  /* 0x0000002f0000720c */ /* 0x040fe20003fa4070 */
[----:B------:R-:W-:Y:S01]  /*1910*/  @!P1 IMAD.MOV R41, RZ, RZ, -R41 ;  /* 0x000000ffff299224 */ /* 0x000fe200078e0a29 */
[----:B------:R-:W-:Y:S01]  /*1920*/  ISETP.GT.U32.AND P1, PT, R0, R49, PT ;  /* 0x000000310000720c */ /* 0x000fe20003f24070 */
[----:B------:R-:W-:Y:S01]  /*1930*/  @!P3 IMAD.IADD R43, R43, 0x1, -R0 ;  /* 0x000000012b2bb824 */ /* 0x000fe200078e0a00 */
[----:B------:R-:W-:Y:S01]  /*1940*/  ISETP.GE.AND P3, PT, R12, RZ, PT ;  /* 0x000000ff0c00720c */ /* 0x000fe20003f66270 */
[----:B------:R-:W-:Y:S01]  /*1950*/  IMAD.HI.U32 R16, R7, R53, RZ ;  /* 0x0000003507107227 */ /* 0x000fe200078e00ff */
[----:B------:R-:W-:Y:S01]  /*1960*/  IADD3 R12, R24, 0xe, RZ ;  /* 0x0000000e180c7810 */ /* 0x000fe20007ffe0ff */
[----:B------:R-:W0:Y:S01]  /*1970*/  F2I.FTZ.U32.TRUNC.NTZ R5, R5 ;  /* 0x0000000500057305 */ /* 0x000e22000021f000 */
[----:B------:R-:W-:Y:S01]  /*1980*/  IABS R20, R28 ;  /* 0x0000001c00147213 */ /* 0x000fe20000000000 */
[----:B------:R-:W-:Y:S01]  /*1990*/  IMAD.MOV R16, RZ, RZ, -R16 ;  /* 0x000000ffff107224 */ /* 0x000fe200078e0a10 */
[----:B------:R-:W-:Y:S01]  /*19a0*/  IABS R51, R12 ;  /* 0x0000000c00337213 */ /* 0x000fe20000000000 */
[----:B------:R-:W-:Y:S01]  /*19b0*/  @!P4 IMAD.MOV R43, RZ, RZ, -R43 ;  /* 0x000000ffff2bc224 */ /* 0x000fe200078e0a2b */
[----:B------:R-:W-:Y:S01]  /*19c0*/  ISETP.GE.AND P4, PT, R12, RZ, PT ;  /* 0x000000ff0c00720c */ /* 0x000fe20003f86270 */
[----:B------:R-:W-:-:S02]  /*19d0*/  @!P5 IMAD.IADD R47, R47, 0x1, -R0 ;  /* 0x000000012f2fd824 */ /* 0x000fc400078e0a00 */
[----:B------:R-:W-:Y:S02]  /*19e0*/  @!P1 IMAD.IADD R49, R49, 0x1, -R0 ;  /* 0x0000000131319824 */ /* 0x000fe400078e0a00 */
[----:B------:R-:W-:Y:S01]  /*19f0*/  IMAD.HI.U32 R4, R7, R51, RZ ;  /* 0x0000003307047227 */ /* 0x000fe200078e00ff */
[C---:B------:R-:W-:Y:S02]  /*1a00*/  ISETP.GT.U32.AND P5, PT, R0.reuse, R47, PT ;  /* 0x0000002f0000720c */ /* 0x040fe40003fa4070 */
[C---:B------:R-:W-:Y:S01]  /*1a10*/  ISETP.GT.U32.AND P1, PT, R0.reuse, R49, PT ;  /* 0x000000310000720c */ /* 0x040fe20003f24070 */
[----:B------:R-:W-:Y:S02]  /*1a20*/  IMAD.MOV R4, RZ, RZ, -R4 ;  /* 0x000000ffff047224 */ /* 0x000fe400078e0a04 */
[C---:B------:R-:W-:Y:S02]  /*1a30*/  IMAD R53, R0.reuse, R16, R53 ;  /* 0x0000001000357224 */ /* 0x040fe400078e0235 */
[----:B------:R-:W-:-:S02]  /*1a40*/  IMAD R51, R0, R4, R51 ;  /* 0x0000000400337224 */ /* 0x000fc400078e0233 */
[----:B0-----:R-:W-:Y:S02]  /*1a50*/  IMAD.MOV R12, RZ, RZ, -R5 ;  /* 0x000000ffff0c7224 */ /* 0x001fe400078e0a05 */
[----:B------:R-:W-:Y:S01]  /*1a60*/  @!P6 IMAD.MOV R45, RZ, RZ, -R45 ;  /* 0x000000ffff2de224 */ /* 0x000fe200078e0a2d */
[----:B------:R-:W-:Y:S01]  /*1a70*/  ISETP.GE.AND P6, PT, R14, RZ, PT ;  /* 0x000000ff0e00720c */ /* 0x000fe20003fc6270 */
[--C-:B------:R-:W-:Y:S01]  /*1a80*/  @!P5 IMAD.IADD R47, R47, 0x1, -R0.reuse ;  /* 0x000000012f2fd824 */ /* 0x100fe200078e0a00 */
[C---:B------:R-:W-:Y:S01]  /*1a90*/  ISETP.GT.U32.AND P5, PT, R0.reuse, R51, PT ;  /* 0x000000330000720c */ /* 0x040fe20003fa4070 */
[----:B------:R-:W-:Y:S01]  /*1aa0*/  @!P1 IMAD.IADD R49, R49, 0x1, -R0 ;  /* 0x0000000131319824 */ /* 0x000fe200078e0a00 */
[----:B------:R-:W-:Y:S01]  /*1ab0*/  ISETP.GT.U32.AND P1, PT, R0, R53, PT ;  /* 0x000000350000720c */ /* 0x000fe20003f24070 */
[----:B------:R-:W-:Y:S02]  /*1ac0*/  IMAD R61, R12, R67, RZ ;  /* 0x000000430c3d7224 */ /* 0x000fe400078e02ff */
[----:B------:R-:W-:-:S04]  /*1ad0*/  IMAD.HI.U32 R12, R7, R18, RZ ;  /* 0x00000012070c7227 */ /* 0x000fc800078e00ff */
[----:B------:R-:W-:-:S04]  /*1ae0*/  IMAD.HI.U32 R14, R7, R20, RZ ;  /* 0x00000014070e7227 */ /* 0x000fc800078e00ff */
[--C-:B------:R-:W-:Y:S02]  /*1af0*/  @!P5 IMAD.IADD R51, R51, 0x1, -R0.reuse ;  /* 0x000000013333d824 */ /* 0x100fe400078e0a00 */
[----:B------:R-:W-:Y:S02]  /*1b00*/  @!P1 IMAD.IADD R53, R53, 0x1, -R0 ;  /* 0x0000000135359824 */ /* 0x000fe400078e0a00 */
[----:B------:R-:W-:Y:S01]  /*1b10*/  IMAD.HI.U32 R16, R7, R22, RZ ;  /* 0x0000001607107227 */ /* 0x000fe200078e00ff */
[C---:B------:R-:W-:Y:S02]  /*1b20*/  ISETP.GT.U32.AND P5, PT, R0.reuse, R51, PT ;  /* 0x000000330000720c */ /* 0x040fe40003fa4070 */
[----:B------:R-:W-:Y:S01]  /*1b30*/  ISETP.GT.U32.AND P1, PT, R0, R53, PT ;  /* 0x000000350000720c */ /* 0x000fe20003f24070 */
[----:B------:R-:W-:Y:S02]  /*1b40*/  IMAD.MOV.U32 R4, RZ, RZ, RZ ;  /* 0x000000ffff047224 */ /* 0x000fe400078e00ff */
[----:B------:R-:W-:-:S02]  /*1b50*/  IMAD.MOV R55, RZ, RZ, -R12 ;  /* 0x000000ffff377224 */ /* 0x000fc400078e0a0c */
[----:B------:R-:W-:Y:S02]  /*1b60*/  IMAD.MOV R57, RZ, RZ, -R14 ;  /* 0x000000ffff397224 */ /* 0x000fe400078e0a0e */
[----:B------:R-:W-:Y:S01]  /*1b70*/  IMAD.MOV R59, RZ, RZ, -R16 ;  /* 0x000000ffff3b7224 */ /* 0x000fe200078e0a10 */
[----:B------:R-:W-:Y:S01]  /*1b80*/  IABS R16, R32 ;  /* 0x0000002000107213 */ /* 0x000fe20000000000 */
[----:B------:R-:W-:Y:S01]  /*1b90*/  IMAD.HI.U32 R14, R5, R61, R4 ;  /* 0x0000003d050e7227 */ /* 0x000fe200078e0004 */
[----:B------:R-:W-:-:S03]  /*1ba0*/  IABS R4, R118 ;  /* 0x0000007600047213 */ /* 0x000fc60000000000 */
[C---:B------:R-:W-:Y:S01]  /*1bb0*/  IMAD R5, R0.reuse, R55, R18 ;  /* 0x0000003700057224 */ /* 0x040fe200078e0212 */
[----:B------:R-:W-:Y:S01]  /*1bc0*/  IABS R18, R34 ;  /* 0x0000002200127213 */ /* 0x000fe20000000000 */
[C---:B------:R-:W-:Y:S01]  /*1bd0*/  IMAD R55, R0.reuse, R57, R20 ;  /* 0x0000003900377224 */ /* 0x040fe200078e0214 */
[----:B------:R-:W-:Y:S01]  /*1be0*/  IABS R20, R24 ;  /* 0x0000001800147213 */ /* 0x000fe20000000000 */
[C---:B------:R-:W-:Y:S02]  /*1bf0*/  IMAD R57, R0.reuse, R59, R22 ;  /* 0x0000003b00397224 */ /* 0x040fe400078e0216 */
[----:B------:R-:W-:Y:S01]  /*1c00*/  @!P2 IMAD.MOV R47, RZ, RZ, -R47 ;  /* 0x000000ffff2fa224 */ /* 0x000fe200078e0a2f */
[C---:B------:R-:W-:Y:S01]  /*1c10*/  ISETP.GT.U32.AND P2, PT, R0.reuse, R5, PT ;  /* 0x000000050000720c */ /* 0x040fe20003f44070 */
[--C-:B------:R-:W-:Y:S01]  /*1c20*/  @!P5 IMAD.IADD R51, R51, 0x1, -R0.reuse ;  /* 0x000000013333d824 */ /* 0x100fe200078e0a00 */
[C---:B------:R-:W-:Y:S01]  /*1c30*/  ISETP.GT.U32.AND P5, PT, R0.reuse, R55, PT ;  /* 0x000000370000720c */ /* 0x040fe20003fa4070 */
[----:B------:R-:W-:Y:S01]  /*1c40*/  @!P1 IMAD.IADD R53, R53, 0x1, -R0 ;  /* 0x0000000135359824 */ /* 0x000fe200078e0a00 */
[----:B------:R-:W-:Y:S01]  /*1c50*/  ISETP.GT.U32.AND P1, PT, R0, R57, PT ;  /* 0x000000390000720c */ /* 0x000fe20003f24070 */
[----:B------:R-:W-:-:S02]  /*1c60*/  IMAD.MOV.U32 R22, RZ, RZ, R4 ;  /* 0x000000ffff167224 */ /* 0x000fc400078e0004 */
[----:B------:R-:W-:-:S04]  /*1c70*/  IMAD.HI.U32 R4, R7, R16, RZ ;  /* 0x0000001007047227 */ /* 0x000fc800078e00ff */
[----:B------:R-:W-:Y:S02]  /*1c80*/  @!P4 IMAD.MOV R51, RZ, RZ, -R51 ;  /* 0x000000ffff33c224 */ /* 0x000fe400078e0a33 */
[--C-:B------:R-:W-:Y:S01]  /*1c90*/  @!P2 IMAD.IADD R5, R5, 0x1, -R0.reuse ;  /* 0x000000010505a824 */ /* 0x100fe200078e0a00 */
[----:B------:R-:W-:Y:S01]  /*1ca0*/  ISETP.GE.AND P2, PT, R26, RZ, PT ;  /* 0x000000ff1a00720c */ /* 0x000fe20003f46270 */
[--C-:B------:R-:W-:Y:S02]  /*1cb0*/  @!P5 IMAD.IADD R55, R55, 0x1, -R0.reuse ;  /* 0x000000013737d824 */ /* 0x100fe400078e0a00 */
[----:B------:R-:W-:Y:S01]  /*1cc0*/  @!P1 IMAD.IADD R57, R57, 0x1, -R0 ;  /* 0x0000000139399824 */ /* 0x000fe200078e0a00 */
[C---:B------:R-:W-:Y:S01]  /*1cd0*/  ISETP.GT.U32.AND P5, PT, R0.reuse, R5, PT ;  /* 0x000000050000720c */ /* 0x040fe20003fa4070 */
[C---:B------:R-:W-:Y:S01]  /*1ce0*/  IMAD.HI.U32 R12, R7.reuse, R18, RZ ;  /* 0x00000012070c7227 */ /* 0x040fe200078e00ff */
[C---:B------:R-:W-:Y:S02]  /*1cf0*/  ISETP.GT.U32.AND P4, PT, R0.reuse, R55, PT ;  /* 0x000000370000720c */ /* 0x040fe40003f84070 */
[----:B------:R-:W-:Y:S01]  /*1d00*/  ISETP.GT.U32.AND P1, PT, R0, R57, PT ;  /* 0x000000390000720c */ /* 0x000fe20003f24070 */
[----:B------:R-:W-:-:S04]  /*1d10*/  IMAD.HI.U32 R7, R7, R20, RZ ;  /* 0x0000001407077227 */ /* 0x000fc800078e00ff */
[----:B------:R-:W-:Y:S01]  /*1d20*/  IMAD.MOV R59, RZ, RZ, -R4 ;  /* 0x000000ffff3b7224 */ /* 0x000fe200078e0a04 */
[----:B------:R-:W-:Y:S01]  /*1d30*/  LOP3.LUT R4, R120, 0x7, RZ, 0xc0, !PT ;  /* 0x0000000778047812 */ /* 0x000fe200078ec0ff */
[----:B------:R-:W-:Y:S02]  /*1d40*/  IMAD.MOV R61, RZ, RZ, -R12 ;  /* 0x000000ffff3d7224 */ /* 0x000fe400078e0a0c */
[----:B------:R-:W-:Y:S02]  /*1d50*/  IMAD.MOV R63, RZ, RZ, -R7 ;  /* 0x000000ffff3f7224 */ /* 0x000fe400078e0a07 */
[C---:B------:R-:W-:Y:S02]  /*1d60*/  IMAD R7, R0.reuse, R59, R16 ;  /* 0x0000003b00077224 */ /* 0x040fe400078e0210 */
[C---:B------:R-:W-:Y:S02]  /*1d70*/  IMAD R59, R0.reuse, R61, R18 ;  /* 0x0000003d003b7224 */ /* 0x040fe400078e0212 */
[----:B------:R-:W-:Y:S01]  /*1d80*/  IMAD R61, R0, R63, R20 ;  /* 0x0000003f003d7224 */ /* 0x000fe200078e0214 */
[----:B------:R-:W-:Y:S01]  /*1d90*/  LOP3.LUT R63, R114, 0x30, RZ, 0xc0, !PT ;  /* 0x00000030723f7812 */ /* 0x000fe200078ec0ff */
[----:B------:R-:W-:-:S02]  /*1da0*/  @!P5 IMAD.IADD R5, R5, 0x1, -R0 ;  /* 0x000000010505d824 */ /* 0x000fc400078e0a00 */
[--C-:B------:R-:W-:Y:S01]  /*1db0*/  @!P4 IMAD.IADD R55, R55, 0x1, -R0.reuse ;  /* 0x000000013737c824 */ /* 0x100fe200078e0a00 */
[C---:B------:R-:W-:Y:S01]  /*1dc0*/  ISETP.GT.U32.AND P5, PT, R0.reuse, R61, PT ;  /* 0x0000003d0000720c */ /* 0x040fe20003fa4070 */
[----:B------:R-:W-:Y:S01]  /*1dd0*/  @!P1 IMAD.IADD R57, R57, 0x1, -R0 ;  /* 0x0000000139399824 */ /* 0x000fe200078e0a00 */
[----:B------:R-:W-:Y:S01]  /*1de0*/  ISETP.GT.U32.AND P4, PT, R0, R7, PT ;  /* 0x000000070000720c */ /* 0x000fe20003f84070 */
[----:B------:R-:W-:Y:S01]  /*1df0*/  IMAD.HI.U32 R14, R14, R22, RZ ;  /* 0x000000160e0e7227 */ /* 0x000fe200078e00ff */
[----:B------:R-:W-:-:S03]  /*1e00*/  ISETP.GT.U32.AND P1, PT, R0, R59, PT ;  /* 0x0000003b0000720c */ /* 0x000fc60003f24070 */
[----:B------:R-:W-:Y:S02]  /*1e10*/  IMAD.MOV R14, RZ, RZ, -R14 ;  /* 0x000000ffff0e7224 */ /* 0x000fe400078e0a0e */
[----:B------:R-:W-:Y:S02]  /*1e20*/  IMAD.SHL.U32 R12, R120, 0x40, RZ ;  /* 0x00000040780c7824 */ /* 0x000fe400078e00ff */
[----:B------:R-:W-:Y:S02]  /*1e30*/  IMAD R16, R67, R14, R22 ;  /* 0x0000000e43107224 */ /* 0x000fe400078e0216 */
[--C-:B------:R-:W-:Y:S01]  /*1e40*/  @!P5 IMAD.IADD R61, R61, 0x1, -R0.reuse ;  /* 0x000000013d3dd824 */ /* 0x100fe200078e0a00 */
[----:B------:R-:W-:Y:S01]  /*1e50*/  LOP3.LUT R65, R12, 0x1800, RZ, 0xc0, !PT ;  /* 0x000018000c417812 */ /* 0x000fe200078ec0ff */
[--C-:B------:R-:W-:Y:S01]  /*1e60*/  @!P4 IMAD.IADD R7, R7, 0x1, -R0.reuse ;  /* 0x000000010707c824 */ /* 0x100fe200078e0a00 */
[----:B------:R-:W-:Y:S01]  /*1e70*/  ISETP.GT.U32.AND P5, PT, R67, R16, PT ;  /* 0x000000104300720c */ /* 0x000fe20003fa4070 */
[----:B------:R-:W-:Y:S01]  /*1e80*/  @!P1 IMAD.IADD R59, R59, 0x1, -R0 ;  /* 0x000000013b3b9824 */ /* 0x000fe200078e0a00 */
[C---:B------:R-:W-:Y:S01]  /*1e90*/  ISETP.GT.U32.AND P4, PT, R0.reuse, R61, PT ;  /* 0x0000003d0000720c */ /* 0x040fe20003f84070 */
[----:B------:R-:W-:Y:S01]  /*1ea0*/  @!P6 IMAD.MOV R53, RZ, RZ, -R53 ;  /* 0x000000ffff35e224 */ /* 0x000fe200078e0a35 */
[----:B------:R-:W-:Y:S01]  /*1eb0*/  ISETP.GT.U32.AND P1, PT, R0, R7, PT ;  /* 0x000000070000720c */ /* 0x000fe20003f24070 */
[----:B------:R-:W-:Y:S01]  /*1ec0*/  IMAD R106, R4, 0x100, R65 ;  /* 0x00000100046a7824 */ /* 0x000fe200078e0241 */
[----:B------:R-:W-:Y:S01]  /*1ed0*/  ISETP.GT.U32.AND P6, PT, R0, R59, PT ;  /* 0x0000003b0000720c */ /* 0x000fe20003fc4070 */
[----:B------:R-:W-:-:S02]  /*1ee0*/  IMAD.SHL.U32 R65, R4, 0x10, RZ ;  /* 0x0000001004417824 */ /* 0x000fc400078e00ff */
[----:B------:R-:W-:Y:S02]  /*1ef0*/  IMAD.MOV.U32 R12, RZ, RZ, R5 ;  /* 0x000000ffff0c7224 */ /* 0x000fe400078e0005 */
[----:B------:R-:W-:Y:S01]  /*1f00*/  @!P3 IMAD.MOV R49, RZ, RZ, -R49 ;  /* 0x000000ffff31b224 */ /* 0x000fe200078e0a31 */
[----:B------:R-:W-:Y:S01]  /*1f10*/  LOP3.LUT R65, R65, 0x30, R2, 0x78, !PT ;  /* 0x0000003041417812 */ /* 0x000fe200078e7802 */
[----:B------:R-:W-:Y:S01]  /*1f20*/  @!P5 IMAD.IADD R16, R16, 0x1, -R67 ;  /* 0x000000011010d824 */ /* 0x000fe200078e0a43 */
[----:B------:R-:W-:Y:S01]  /*1f30*/  LOP3.LUT R2, R2, 0x10, RZ, 0xc0, !PT ;  /* 0x0000001002027812 */ /* 0x000fe200078ec0ff */
[----:B------:R-:W-:Y:S01]  /*1f40*/  @!P2 IMAD.MOV R12, RZ, RZ, -R12 ;  /* 0x000000ffff0ca224 */ /* 0x000fe200078e0a0c */
[----:B------:R-:W-:Y:S01]  /*1f50*/  ISETP.GE.AND P5, PT, R28, RZ, PT ;  /* 0x000000ff1c00720c */ /* 0x000fe20003fa6270 */
[--C-:B------:R-:W-:Y:S01]  /*1f60*/  @!P4 IMAD.IADD R61, R61, 0x1, -R0.reuse ;  /* 0x000000013d3dc824 */ /* 0x100fe200078e0a00 */
[----:B------:R-:W-:Y:S01]  /*1f70*/  ISETP.GT.U32.AND P2, PT, R67, R16, PT ;  /* 0x000000104300720c */ /* 0x000fe20003f44070 */
[--C-:B------:R-:W-:Y:S01]  /*1f80*/  @!P1 IMAD.IADD R7, R7, 0x1, -R0.reuse ;  /* 0x0000000107079824 */ /* 0x100fe200078e0a00 */
[----:B------:R-:W-:Y:S01]  /*1f90*/  ISETP.GE.AND P4, PT, R30, RZ, PT ;  /* 0x000000ff1e00720c */ /* 0x000fe20003f86270 */
[----:B------:R-:W-:Y:S01]  /*1fa0*/  @!P6 IMAD.IADD R59, R59, 0x1, -R0 ;  /* 0x000000013b3be824 */ /* 0x000fe200078e0a00 */
[----:B------:R-:W-:Y:S01]  /*1fb0*/  ISETP.GE.AND P1, PT, R32, RZ, PT ;  /* 0x000000ff2000720c */ /* 0x000fe20003f26270 */
[----:B------:R-:W-:Y:S01]  /*1fc0*/  IMAD R14, R4, 0x40, R63 ;  /* 0x00000040040e7824 */ /* 0x000fe200078e023f */
[----:B------:R-:W-:Y:S01]  /*1fd0*/  ISETP.GE.AND P6, PT, R34, RZ, PT ;  /* 0x000000ff2200720c */ /* 0x000fe20003fc6270 */
[----:B------:R-:W-:Y:S01]  /*1fe0*/  IMAD.MOV.U32 R0, RZ, RZ, R7 ;  /* 0x000000ffff007224 */ /* 0x000fe200078e0007 */
[----:B------:R-:W-:Y:S01]  /*1ff0*/  ISETP.GE.AND P3, PT, R24, RZ, PT ;  /* 0x000000ff1800720c */ /* 0x000fe20003f66270 */
[----:B------:R-:W-:Y:S01]  /*2000*/  IMAD.IADD R106, R106, 0x1, R65 ;  /* 0x000000016a6a7824 */ /* 0x000fe200078e0241 */
[----:B------:R-:W-:Y:S01]  /*2010*/  LEA.HI R3, R3, R2, RZ, 0x1e ;  /* 0x0000000203037211 */ /* 0x000fe200078ff0ff */
[----:B------:R-:W-:Y:S01]  /*2020*/  @!P5 IMAD.MOV R55, RZ, RZ, -R55 ;  /* 0x000000ffff37d224 */ /* 0x000fe200078e0a37 */
[----:B------:R-:W-:Y:S01]  /*2030*/  SEL R63, RZ, 0x110, !P0 ;  /* 0x00000110ff3f7807 */ /* 0x000fe20004000000 */
[----:B------:R-:W-:Y:S01]  /*2040*/  @!P2 IMAD.IADD R16, R16, 0x1, -R67 ;  /* 0x000000011010a824 */ /* 0x000fe200078e0a43 */
[----:B------:R-:W-:Y:S01]  /*2050*/  LOP3.LUT R3, R14, R3, RZ, 0x3c, !PT ;  /* 0x000000030e037212 */ /* 0x000fe200078e3cff */
[----:B------:R-:W-:Y:S01]  /*2060*/  @!P4 IMAD.MOV R57, RZ, RZ, -R57 ;  /* 0x000000ffff39c224 */ /* 0x000fe200078e0a39 */
[----:B------:R-:W-:Y:S01]  /*2070*/  ISETP.NE.AND P2, PT, RZ, c[0x0][0x17c], PT ;  /* 0x00005f00ff007a0c */ /* 0x000fe20003f45270 */
[----:B------:R-:W-:Y:S01]  /*2080*/  @!P1 IMAD.MOV R0, RZ, RZ, -R0 ;  /* 0x000000ffff009224 */ /* 0x000fe200078e0a00 */
[----:B------:R-:W-:Y:S01]  /*2090*/  ISETP.NE.AND P1, PT, RZ, c[0x0][0x178], PT ;  /* 0x00005e00ff007a0c */ /* 0x000fe20003f25270 */
[----:B------:R-:W-:Y:S01]  /*20a0*/  IMAD.IADD R104, R104, 0x1, R3 ;  /* 0x0000000168687824 */ /* 0x000fe200078e0203 */
[----:B------:R-:W-:Y:S01]  /*20b0*/  LOP3.LUT R3, RZ, c[0x0][0x17c], RZ, 0x33, !PT ;  /* 0x00005f00ff037a12 */ /* 0x000fe200078e33ff */
[----:B------:R-:W-:Y:S01]  /*20c0*/  @!P6 IMAD.MOV R59, RZ, RZ, -R59 ;  /* 0x000000ffff3be224 */ /* 0x000fe200078e0a3b */
[----:B------:R-:W-:Y:S01]  /*20d0*/  LOP3.LUT R108, R63, R108, RZ, 0x3c, !PT ;  /* 0x0000006c3f6c7212 */ /* 0x000fe200078e3cff */
[----:B------:R-:W-:Y:S01]  /*20e0*/  @!P3 IMAD.MOV R61, RZ, RZ, -R61 ;  /* 0x000000ffff3db224 */ /* 0x000fe200078e0a3d */
[C---:B------:R-:W-:Y:S01]  /*20f0*/  SEL R6, R3.reuse, R6, !P2 ;  /* 0x0000000603067207 */ /* 0x040fe20005000000 */
[----:B------:R-:W-:Y:S01]  /*2100*/  IMAD R127, R130, c[0x0][0x188], RZ ;  /* 0x00006200827f7a24 */ /* 0x000fe200078e02ff */
[C---:B------:R-:W-:Y:S01]  /*2110*/  SEL R9, R3.reuse, R9, !P2 ;  /* 0x0000000903097207 */ /* 0x040fe20005000000 */
[----:B------:R-:W-:Y:S01]  /*2120*/  IMAD R125, R124, c[0x0][0x188], RZ ;  /* 0x000062007c7d7a24 */ /* 0x000fe200078e02ff */
[C---:B------:R-:W-:Y:S01]  /*2130*/  SEL R11, R3.reuse, R11, !P2 ;  /* 0x0000000b030b7207 */ /* 0x040fe20005000000 */
[----:B------:R-:W-:Y:S01]  /*2140*/  IMAD R6, R6, c[0x0][0x190], RZ ;  /* 0x0000640006067a24 */ /* 0x000fe200078e02ff */
[----:B------:R-:W-:Y:S01]  /*2150*/  SEL R13, R3, R13, !P2 ;  /* 0x0000000d030d7207 */ /* 0x000fe20005000000 */
        /* <DEDUP_REMOVED lines=57> */
[----:B------:R-:W-:Y:S01]  /*24f0*/  ISETP.GE.AND P2, PT, R118, RZ, PT ;  /* 0x000000ff7600720c */ /* 0x000fe20003f46270 */
[----:B------:R-:W-:Y:S01]  /*2500*/  IMAD R24, R59, c[0x0][0x190], RZ ;  /* 0x000064003b187a24 */ /* 0x000fe200078e02ff */
[C---:B------:R-:W-:Y:S01]  /*2510*/  LEA R98, P6, R6.reuse, c[0x0][0x168], 0x1 ;  /* 0x00005a0006627a11 */ /* 0x040fe200078c08ff */
[----:B------:R-:W-:Y:S01]  /*2520*/  IMAD R26, R3, c[0x0][0x190], RZ ;  /* 0x00006400031a7a24 */ /* 0x000fe200078e02ff */
[C---:B------:R-:W-:Y:S01]  /*2530*/  LEA R96, P5, R9.reuse, c[0x0][0x168], 0x1 ;  /* 0x00005a0009607a11 */ /* 0x040fe200078a08ff */
[----:B------:R-:W-:Y:S01]  /*2540*/  CS2R R28, SRZ ;  /* 0x00000000001c7805 */ /* 0x000fe2000001ff00 */
[----:B------:R-:W-:Y:S01]  /*2550*/  LEA.HI.X.SX32 R99, R6, c[0x0][0x16c], 0x1, P6 ;  /* 0x00005b0006637a11 */ /* 0x000fe200030f0eff */
[----:B------:R-:W-:Y:S01]  /*2560*/  CS2R R30, SRZ ;  /* 0x00000000001e7805 */ /* 0x000fe2000001ff00 */
[----:B------:R-:W-:Y:S01]  /*2570*/  LEA.HI.X.SX32 R97, R9, c[0x0][0x16c], 0x1, P5 ;  /* 0x00005b0009617a11 */ /* 0x000fe200028f0eff */
[----:B------:R-:W-:Y:S01]  /*2580*/  CS2R R32, SRZ ;  /* 0x0000000000207805 */ /* 0x000fe2000001ff00 */
[----:B------:R-:W-:Y:S01]  /*2590*/  LEA R94, P3, R11, c[0x0][0x168], 0x1 ;  /* 0x00005a000b5e7a11 */ /* 0x000fe200078608ff */
[----:B------:R-:W-:Y:S01]  /*25a0*/  CS2R R34, SRZ ;  /* 0x0000000000227805 */ /* 0x000fe2000001ff00 */
[----:B------:R-:W-:Y:S01]  /*25b0*/  LEA R86, P6, R19, c[0x0][0x168], 0x1 ;  /* 0x00005a0013567a11 */ /* 0x000fe200078c08ff */
[----:B------:R-:W-:Y:S01]  /*25c0*/  @!P2 IMAD.MOV R16, RZ, RZ, -R16 ;  /* 0x000000ffff10a224 */ /* 0x000fe200078e0a10 */
[----:B------:R-:W-:Y:S01]  /*25d0*/  @!P1 LOP3.LUT R16, RZ, c[0x0][0x178], RZ, 0x33, !PT ;  /* 0x00005e00ff109a12 */ /* 0x000fe200078e33ff */
[----:B------:R-:W-:Y:S01]  /*25e0*/  IMAD R123, R126, c[0x0][0x188], RZ ;  /* 0x000062007e7b7a24 */ /* 0x000fe200078e02ff */
[----:B------:R-:W-:Y:S01]  /*25f0*/  LEA R90, P1, R15, c[0x0][0x168], 0x1 ;  /* 0x00005a000f5a7a11 */ /* 0x000fe200078208ff */
[----:B------:R-:W-:Y:S01]  /*2600*/  IMAD R121, R128, c[0x0][0x188], RZ ;  /* 0x0000620080797a24 */ /* 0x000fe200078e02ff */
[----:B------:R-:W-:Y:S01]  /*2610*/  LEA R92, P2, R13, c[0x0][0x168], 0x1 ;  /* 0x00005a000d5c7a11 */ /* 0x000fe200078408ff */
[----:B------:R-:W-:Y:S01]  /*2620*/  IMAD R16, R16, c[0x0][0x184], RZ ;  /* 0x0000610010107a24 */ /* 0x000fe200078e02ff */
[----:B------:R-:W-:Y:S01]  /*2630*/  LEA R84, P5, R21, c[0x0][0x168], 0x1 ;  /* 0x00005a0015547a11 */ /* 0x000fe200078a08ff */
[----:B------:R-:W-:Y:S01]  /*2640*/  IMAD R119, R132, c[0x0][0x188], RZ ;  /* 0x0000620084777a24 */ /* 0x000fe200078e02ff */
[----:B------:R-:W-:Y:S01]  /*2650*/  LEA.HI.X.SX32 R91, R15, c[0x0][0x16c], 0x1, P1 ;  /* 0x00005b000f5b7a11 */ /* 0x000fe200008f0eff */
[----:B------:R-:W-:Y:S01]  /*2660*/  IMAD R117, R134, c[0x0][0x188], RZ ;  /* 0x0000620086757a24 */ /* 0x000fe200078e02ff */
[----:B------:R-:W-:Y:S01]  /*2670*/  LEA R2, P4, R16, c[0x0][0x160], 0x1 ;  /* 0x0000580010027a11 */ /* 0x000fe200078808ff */
[----:B------:R-:W-:Y:S01]  /*2680*/  IMAD R115, R136, c[0x0][0x188], RZ ;  /* 0x0000620088737a24 */ /* 0x000fe200078e02ff */
[----:B------:R-:W-:Y:S01]  /*2690*/  LEA.HI.X.SX32 R95, R11, c[0x0][0x16c], 0x1, P3 ;  /* 0x00005b000b5f7a11 */ /* 0x000fe200018f0eff */
[----:B------:R-:W-:Y:S01]  /*26a0*/  IMAD R113, R138, c[0x0][0x188], RZ ;  /* 0x000062008a717a24 */ /* 0x000fe200078e02ff */
[----:B------:R-:W-:Y:S01]  /*26b0*/  LEA.HI.X.SX32 R3, R16, c[0x0][0x164], 0x1, P4 ;  /* 0x0000590010037a11 */ /* 0x000fe200020f0eff */
[----:B------:R-:W-:Y:S01]  /*26c0*/  IMAD R111, R140, c[0x0][0x188], RZ ;  /* 0x000062008c6f7a24 */ /* 0x000fe200078e02ff */
[----:B------:R-:W-:Y:S01]  /*26d0*/  LEA R88, P4, R17, c[0x0][0x168], 0x1 ;  /* 0x00005a0011587a11 */ /* 0x000fe200078808ff */
[----:B------:R-:W-:Y:S01]  /*26e0*/  IMAD R109, R142, c[0x0][0x188], RZ ;  /* 0x000062008e6d7a24 */ /* 0x000fe200078e02ff */
[----:B------:R-:W-:Y:S01]  /*26f0*/  LEA.HI.X.SX32 R93, R13, c[0x0][0x16c], 0x1, P2 ;  /* 0x00005b000d5d7a11 */ /* 0x000fe200010f0eff */
[----:B------:R-:W-:Y:S01]  /*2700*/  IMAD R107, R144, c[0x0][0x188], RZ ;  /* 0x00006200906b7a24 */ /* 0x000fe200078e02ff */
[----:B------:R-:W-:Y:S01]  /*2710*/  LEA R78, P1, R25, c[0x0][0x168], 0x1 ;  /* 0x00005a00194e7a11 */ /* 0x000fe200078208ff */
[----:B------:R-:W-:Y:S01]  /*2720*/  IMAD R105, R146, c[0x0][0x188], RZ ;  /* 0x0000620092697a24 */ /* 0x000fe200078e02ff */
[----:B------:R-:W-:-:S02]  /*2730*/  LEA.HI.X.SX32 R89, R17, c[0x0][0x16c], 0x1, P4 ;  /* 0x00005b0011597a11 */ /* 0x000fc400020f0eff */
[----:B------:R-:W-:Y:S02]  /*2740*/  LEA.HI.X.SX32 R87, R19, c[0x0][0x16c], 0x1, P6 ;  /* 0x00005b0013577a11 */ /* 0x000fe400030f0eff */
[----:B------:R-:W-:Y:S02]  /*2750*/  LEA.HI.X.SX32 R85, R21, c[0x0][0x16c], 0x1, P5 ;  /* 0x00005b0015557a11 */ /* 0x000fe400028f0eff */
[----:B------:R-:W-:Y:S02]  /*2760*/  LEA R82, P3, R8, c[0x0][0x168], 0x1 ;  /* 0x00005a0008527a11 */ /* 0x000fe400078608ff */
[----:B------:R-:W-:Y:S02]  /*2770*/  LEA R80, P2, R23, c[0x0][0x168], 0x1 ;  /* 0x00005a0017507a11 */ /* 0x000fe400078408ff */
[----:B------:R-:W-:Y:S02]  /*2780*/  LEA R76, P4, R27, c[0x0][0x168], 0x1 ;  /* 0x00005a001b4c7a11 */ /* 0x000fe400078808ff */
[----:B------:R-:W-:-:S02]  /*2790*/  LEA R74, P6, R75, c[0x0][0x168], 0x1 ;  /* 0x00005a004b4a7a11 */ /* 0x000fc400078c08ff */
[----:B------:R-:W-:Y:S02]  /*27a0*/  LEA R72, P5, R10, c[0x0][0x168], 0x1 ;  /* 0x00005a000a487a11 */ /* 0x000fe400078a08ff */
[----:B------:R-:W-:Y:S02]  /*27b0*/  LEA.HI.X.SX32 R79, R25, c[0x0][0x16c], 0x1, P1 ;  /* 0x00005b00194f7a11 */ /* 0x000fe400008f0eff */
[----:B------:R-:W-:Y:S02]  /*27c0*/  LEA.HI.X.SX32 R83, R8, c[0x0][0x16c], 0x1, P3 ;  /* 0x00005b0008537a11 */ /* 0x000fe400018f0eff */
[----:B------:R-:W-:Y:S02]  /*27d0*/  LEA.HI.X.SX32 R81, R23, c[0x0][0x16c], 0x1, P2 ;  /* 0x00005b0017517a11 */ /* 0x000fe400010f0eff */
[----:B------:R-:W-:Y:S02]  /*27e0*/  LEA R66, P1, R7, c[0x0][0x168], 0x1 ;  /* 0x00005a0007427a11 */ /* 0x000fe400078208ff */
        /* <DEDUP_REMOVED lines=23> */
[----:B------:R-:W-:Y:S02]  /*2960*/  LEA.HI.X.SX32 R53, R49, c[0x0][0x16c], 0x1, P4 ;  /* 0x00005b0031357a11 */ /* 0x000fe400020f0eff */
[----:B------:R-:W-:-:S02]  /*2970*/  LEA.HI.X.SX32 R51, R51, c[0x0][0x16c], 0x1, P6 ;  /* 0x00005b0033337a11 */ /* 0x000fc400030f0eff */
[----:B------:R-:W-:Y:S02]  /*2980*/  LEA.HI.X.SX32 R47, R18, c[0x0][0x16c], 0x1, P5 ;  /* 0x00005b00122f7a11 */ /* 0x000fe400028f0eff */
[----:B------:R-:W-:Y:S02]  /*2990*/  LEA R48, P3, R12, c[0x0][0x168], 0x1 ;  /* 0x00005a000c307a11 */ /* 0x000fe400078608ff */
[----:B------:R-:W-:Y:S02]  /*29a0*/  LEA R40, P2, R20, c[0x0][0x168], 0x1 ;  /* 0x00005a0014287a11 */ /* 0x000fe400078408ff */
[----:B------:R-:W-:Y:S02]  /*29b0*/  LEA R42, P1, R22, c[0x0][0x168], 0x1 ;  /* 0x00005a00162a7a11 */ /* 0x000fe400078208ff */
[----:B------:R-:W-:Y:S02]  /*29c0*/  LEA R44, P4, R14, c[0x0][0x168], 0x1 ;  /* 0x00005a000e2c7a11 */ /* 0x000fe400078808ff */
[----:B------:R-:W-:-:S02]  /*29d0*/  LEA R36, P6, R24, c[0x0][0x168], 0x1 ;  /* 0x00005a0018247a11 */ /* 0x000fc400078c08ff */
[----:B------:R-:W-:Y:S02]  /*29e0*/  LEA R38, P5, R26, c[0x0][0x168], 0x1 ;  /* 0x00005a001a267a11 */ /* 0x000fe400078a08ff */
[C---:B------:R-:W-:Y:S02]  /*29f0*/  LOP3.LUT R102, R108.reuse, 0x20, RZ, 0x3c, !PT ;  /* 0x000000206c667812 */ /* 0x040fe400078e3cff */
[C---:B------:R-:W-:Y:S02]  /*2a00*/  LOP3.LUT R101, R108.reuse, 0x40, RZ, 0x3c, !PT ;  /* 0x000000406c657812 */ /* 0x040fe400078e3cff */
[----:B------:R-:W-:Y:S02]  /*2a10*/  LOP3.LUT R100, R108, 0x60, RZ, 0x3c, !PT ;  /* 0x000000606c647812 */ /* 0x000fe400078e3cff */
[----:B------:R-:W-:Y:S02]  /*2a20*/  LOP3.LUT R0, R106, 0x40, RZ, 0x3c, !PT ;  /* 0x000000406a007812 */ /* 0x000fe400078e3cff */
[----:B------:R-:W-:-:S02]  /*2a30*/  LEA.HI.X.SX32 R49, R12, c[0x0][0x16c], 0x1, P3 ;  /* 0x00005b000c317a11 */ /* 0x000fc400018f0eff */
[----:B------:R-:W-:Y:S02]  /*2a40*/  LEA.HI.X.SX32 R41, R20, c[0x0][0x16c], 0x1, P2 ;  /* 0x00005b0014297a11 */ /* 0x000fe400010f0eff */
[----:B------:R-:W-:Y:S02]  /*2a50*/  LEA.HI.X.SX32 R43, R22, c[0x0][0x16c], 0x1, P1 ;  /* 0x00005b00162b7a11 */ /* 0x000fe400008f0eff */
[----:B------:R-:W-:Y:S02]  /*2a60*/  LEA.HI.X.SX32 R45, R14, c[0x0][0x16c], 0x1, P4 ;  /* 0x00005b000e2d7a11 */ /* 0x000fe400020f0eff */
[----:B------:R-:W-:Y:S02]  /*2a70*/  LEA.HI.X.SX32 R37, R24, c[0x0][0x16c], 0x1, P6 ;  /* 0x00005b0018257a11 */ /* 0x000fe400030f0eff */
[----:B------:R-:W-:Y:S02]  /*2a80*/  LEA.HI.X.SX32 R39, R26, c[0x0][0x16c], 0x1, P5 ;  /* 0x00005b001a277a11 */ /* 0x000fe400028f0eff */
.L_x_2:
[----:B------:R-:W-:Y:S01]  /*2a90*/  ISETP.GE.AND P1, PT, R143, UR4, PT ;  /* 0x000000048f007c0c */ /* 0x000fe2000bf26270 */
[----:B------:R-:W-:Y:S01]  /*2aa0*/  IMAD.WIDE R6, R137, 0x2, R2 ;  /* 0x0000000289067825 */ /* 0x000fe200078e0202 */
[----:B------:R-:W-:-:S02]  /*2ab0*/  PRMT R181, RZ, 0x7610, R181 ;  /* 0x00007610ffb57816 */ /* 0x000fc400000000b5 */
[----:B------:R-:W-:Y:S01]  /*2ac0*/  ISETP.GE.AND P2, PT, R146, UR4, PT ;  /* 0x0000000492007c0c */ /* 0x000fe2000bf46270 */
[----:B------:R-:W-:Y:S01]  /*2ad0*/  IMAD.WIDE R8, R105, 0x2, R2 ;  /* 0x0000000269087825 */ /* 0x000fe200078e0202 */
[----:B------:R-:W-:-:S07]  /*2ae0*/  PRMT R179, RZ, 0x7610, R179 ;  /* 0x00007610ffb37816 */ /* 0x000fce00000000b3 */
[----:B------:R0:W2:Y:S01]  /*2af0*/  @!P1 LDG.E.U16 R181, [R6.64] ;  /* 0x0000000606b59981 */ /* 0x0000a2000c1e1500 */
[----:B------:R-:W-:Y:S01]  /*2b00*/  ISETP.GE.AND P1, PT, R144, UR4, PT ;  /* 0x0000000490007c0c */ /* 0x000fe2000bf26270 */
[----:B------:R-:W-:Y:S01]  /*2b10*/  IMAD.WIDE R4, R107, 0x2, R2 ;  /* 0x000000026b047825 */ /* 0x000fe200078e0202 */
[----:B------:R-:W-:Y:S01]  /*2b20*/  PRMT R177, RZ, 0x7610, R177 ;  /* 0x00007610ffb17816 */ /* 0x000fe200000000b1 */
[----:B------:R1:W3:Y:S01]  /*2b30*/  @!P2 LDG.E.U16 R179, [R8.64] ;  /* 0x0000000608b3a981 */ /* 0x0002e2000c1e1500 */
[----:B------:R-:W-:Y:S01]  /*2b40*/  ISETP.GE.AND P2, PT, R147, UR4, PT ;  /* 0x0000000493007c0c */ /* 0x000fe2000bf46270 */
[----:B------:R-:W-:Y:S01]  /*2b50*/  IMAD.WIDE R10, R139, 0x2, R2 ;  /* 0x000000028b0a7825 */ /* 0x000fe200078e0202 */
[----:B------:R-:W-:-:S07]  /*2b60*/  PRMT R171, RZ, 0x7610, R171 ;  /* 0x00007610ffab7816 */ /* 0x000fce00000000ab */
[----:B------:R4:W5:Y:S01]  /*2b70*/  @!P1 LDG.E.U16 R177, [R4.64] ;  /* 0x0000000604b19981 */ /* 0x000962000c1e1500 */
[----:B------:R-:W-:Y:S01]  /*2b80*/  ISETP.GE.AND P1, PT, R142, UR4, PT ;  /* 0x000000048e007c0c */ /* 0x000fe2000bf26270 */
[----:B0-----:R-:W-:Y:S01]  /*2b90*/  IMAD.WIDE R6, R109, 0x2, R2 ;  /* 0x000000026d067825 */ /* 0x001fe200078e0202 */
[----:B------:R-:W-:Y:S01]  /*2ba0*/  PRMT R169, RZ, 0x7610, R169 ;  /* 0x00007610ffa97816 */ /* 0x000fe200000000a9 */
[----:B------:R0:W5:Y:S01]  /*2bb0*/  @!P2 LDG.E.U16 R171, [R10.64] ;  /* 0x000000060aaba981 */ /* 0x000162000c1e1500 */
[----:B------:R-:W-:Y:S01]  /*2bc0*/  ISETP.GE.AND P2, PT, R140, UR4, PT ;  /* 0x000000048c007c0c */ /* 0x000fe2000bf46270 */
[----:B-1----:R-:W-:Y:S01]  /*2bd0*/  IMAD.WIDE R8, R111, 0x2, R2 ;  /* 0x000000026f087825 */ /* 0x002fe200078e0202 */
[----:B------:R-:W-:-:S07]  /*2be0*/  PRMT R167, RZ, 0x7610, R167 ;  /* 0x00007610ffa77816 */ /* 0x000fce00000000a7 */
[----:B------:R1:W5:Y:S01]  /*2bf0*/  @!P1 LDG.E.U16 R169, [R6.64] ;  /* 0x0000000606a99981 */ /* 0x000362000c1e1500 */
[----:B------:R-:W-:Y:S01]  /*2c00*/  ISETP.GE.AND P1, PT, R138, UR4, PT ;  /* 0x000000048a007c0c */ /* 0x000fe2000bf26270 */
[----:B----4-:R-:W-:Y:S01]  /*2c10*/  IMAD.WIDE R4, R113, 0x2, R2 ;  /* 0x0000000271047825 */ /* 0x010fe200078e0202 */
[----:B------:R-:W-:Y:S01]  /*2c20*/  PRMT R163, RZ, 0x7610, R163 ;  /* 0x00007610ffa37816 */ /* 0x000fe200000000a3 */
[----:B------:R4:W5:Y:S01]  /*2c30*/  @!P2 LDG.E.U16 R167, [R8.64] ;  /* 0x0000000608a7a981 */ /* 0x000962000c1e1500 */
[----:B------:R-:W-:Y:S01]  /*2c40*/  ISETP.GE.AND P2, PT, R145, UR4, PT ;  /* 0x0000000491007c0c */ /* 0x000fe2000bf46270 */
[----:B0-----:R-:W-:Y:S01]  /*2c50*/  IMAD.WIDE R10, R141, 0x2, R2 ;  /* 0x000000028d0a7825 */ /* 0x001fe200078e0202 */
[----:B------:R-:W-:-:S07]  /*2c60*/  PRMT R155, RZ, 0x7610, R155 ;  /* 0x00007610ff9b7816 */ /* 0x000fce000000009b */
[----:B------:R0:W5:Y:S01]  /*2c70*/  @!P1 LDG.E.U16 R163, [R4.64] ;  /* 0x0000000604a39981 */ /* 0x000162000c1e1500 */
[----:B------:R-:W-:Y:S01]  /*2c80*/  ISETP.GE.AND P1, PT, R136, UR4, PT ;  /* 0x0000000488007c0c */ /* 0x000fe2000bf26270 */
[----:B-1----:R-:W-:Y:S01]  /*2c90*/  IMAD.WIDE R6, R115, 0x2, R2 ;  /* 0x0000000273067825 */ /* 0x002fe200078e0202 */
[----:B------:R-:W-:Y:S01]  /*2ca0*/  PRMT R153, RZ, 0x7610, R153 ;  /* 0x00007610ff997816 */ /* 0x000fe20000000099 */
[----:B------:R1:W5:Y:S01]  /*2cb0*/  @!P2 LDG.E.U16 R155, [R10.64] ;  /* 0x000000060a9ba981 */ /* 0x000362000c1e1500 */
[----:B------:R-:W-:Y:S01]  /*2cc0*/  ISETP.GE.AND P2, PT, R134, UR4, PT ;  /* 0x0000000486007c0c */ /* 0x000fe2000bf46270 */
[----:B----4-:R-:W-:Y:S01]  /*2cd0*/  IMAD.WIDE R8, R117, 0x2, R2 ;  /* 0x0000000275087825 */ /* 0x010fe200078e0202 */
[----:B------:R-:W-:-:S07]  /*2ce0*/  PRMT R151, RZ, 0x7610, R151 ;  /* 0x00007610ff977816 */ /* 0x000fce0000000097 */
[----:B------:R4:W5:Y:S01]  /*2cf0*/  @!P1 LDG.E.U16 R153, [R6.64] ;  /* 0x0000000606999981 */ /* 0x000962000c1e1500 */
[----:B------:R-:W-:Y:S01]  /*2d00*/  ISETP.GE.AND P1, PT, R132, UR4, PT ;  /* 0x0000000484007c0c */ /* 0x000fe2000bf26270 */
[----:B0-----:R-:W-:Y:S01]  /*2d10*/  IMAD.WIDE R4, R119, 0x2, R2 ;  /* 0x0000000277047825 */ /* 0x001fe200078e0202 */
[----:B------:R-:W-:Y:S01]  /*2d20*/  PRMT R149, RZ, 0x7610, R149 ;  /* 0x00007610ff957816 */ /* 0x000fe20000000095 */
[----:B------:R0:W5:Y:S01]  /*2d30*/  @!P2 LDG.E.U16 R151, [R8.64] ;  /* 0x000000060897a981 */ /* 0x000162000c1e1500 */
[----:B------:R-:W-:-:S09]  /*2d40*/  ISETP.GE.AND P2, PT, R130, UR4, PT ;  /* 0x0000000482007c0c */ /* 0x000fd2000bf46270 */
[----:B------:R0:W5:Y:S01]  /*2d50*/  @!P1 LDG.E.U16 R149, [R4.64] ;  /* 0x0000000604959981 */ /* 0x000162000c1e1500 */
[----:B------:R-:W-:Y:S01]  /*2d60*/  PRMT R27, RZ, 0x7610, R27 ;  /* 0x00007610ff1b7816 */ /* 0x000fe2000000001b */
[----:B-1----:R-:W-:Y:S01]  /*2d70*/  IMAD.WIDE R10, R127, 0x2, R2 ;  /* 0x000000027f0a7825 */ /* 0x002fe200078e0202 */
[----:B------:R-:W-:-:S04]  /*2d80*/  ISETP.GE.AND P1, PT, R128, UR4, PT ;  /* 0x0000000480007c0c */ /* 0x000fc8000bf26270 */
[----:B------:R1:W5:Y:S01]  /*2d90*/  @!P2 LDG.E.U16 R27, [R10.64] ;  /* 0x000000060a1ba981 */ /* 0x000362000c1e1500 */
[----:B------:R-:W-:Y:S01]  /*2da0*/  ISETP.GE.AND P2, PT, R126, UR4, PT ;  /* 0x000000047e007c0c */ /* 0x000fe2000bf46270 */
[----:B----4-:R-:W-:Y:S01]  /*2db0*/  IMAD.WIDE R6, R121, 0x2, R2 ;  /* 0x0000000279067825 */ /* 0x010fe200078e0202 */
[----:B------:R-:W-:Y:S02]  /*2dc0*/  PRMT R25, RZ, 0x7610, R25 ;  /* 0x00007610ff197816 */ /* 0x000fe40000000019 */
[----:B------:R-:W-:Y:S01]  /*2dd0*/  PRMT R23, RZ, 0x7610, R23 ;  /* 0x00007610ff177816 */ /* 0x000fe20000000017 */
[----:B0-----:R-:W-:-:S03]  /*2de0*/  IMAD.WIDE R8, R123, 0x2, R2 ;  /* 0x000000027b087825 */ /* 0x001fc600078e0202 */
[----:B------:R0:W4:Y:S01]  /*2df0*/  @!P1 LDG.E.U16 R25, [R6.64] ;  /* 0x0000000606199981 */ /* 0x000122000c1e1500 */
[----:B------:R-:W-:-:S04]  /*2e00*/  ISETP.GE.AND P1, PT, R124, UR4, PT ;  /* 0x000000047c007c0c */ /* 0x000fc8000bf26270 */
[----:B------:R1:W4:Y:S01]  /*2e10*/  @!P2 LDG.E.U16 R23, [R8.64] ;  /* 0x000000060817a981 */ /* 0x000322000c1e1500 */
[----:B------:R-:W-:Y:S01]  /*2e20*/  ISETP.GE.AND P2, PT, R122, UR4, PT ;  /* 0x000000047a007c0c */ /* 0x000fe2000bf46270 */
[----:B------:R-:W-:Y:S01]  /*2e30*/  IMAD.WIDE R4, R125, 0x2, R2 ;  /* 0x000000027d047825 */ /* 0x000fe200078e0202 */
[----:B------:R-:W-:Y:S02]  /*2e40*/  PRMT R15, RZ, 0x7610, R15 ;  /* 0x00007610ff0f7816 */ /* 0x000fe4000000000f */
[----:B------:R-:W-:Y:S01]  /*2e50*/  PRMT R17, RZ, 0x7610, R17 ;  /* 0x00007610ff117816 */ /* 0x000fe20000000011 */
[----:B0-----:R-:W-:Y:S01]  /*2e60*/  IMAD.WIDE R6, R129, 0x2, R2 ;  /* 0x0000000281067825 */ /* 0x001fe200078e0202 */
[----:B------:R-:W-:Y:S02]  /*2e70*/  ISETP.GE.AND P3, PT, R148, UR4, PT ;  /* 0x0000000494007c0c */ /* 0x000fe4000bf66270 */
[----:B------:R0:W4:Y:S01]  /*2e80*/  @!P1 LDG.E.U16 R15, [R4.64] ;  /* 0x00000006040f9981 */ /* 0x000122000c1e1500 */
[----:B------:R-:W-:Y:S01]  /*2e90*/  PRMT R21, RZ, 0x7610, R21 ;  /* 0x00007610ff157816 */ /* 0x000fe20000000015 */
[----:B-1----:R-:W-:Y:S01]  /*2ea0*/  IMAD.WIDE R8, R131, 0x2, R36 ;  /* 0x0000000283087825 */ /* 0x002fe200078e0224 */
[----:B------:R-:W-:-:S02]  /*2eb0*/  PRMT R19, RZ, 0x7610, R19 ;  /* 0x00007610ff137816 */ /* 0x000fc40000000013 */
[----:B------:R1:W4:Y:S01]  /*2ec0*/  @!P2 LDG.E.U16 R17, [R6.64] ;  /* 0x000000060611a981 */ /* 0x000322000c1e1500 */
[----:B------:R-:W-:-:S03]  /*2ed0*/  IMAD.WIDE R10, R131, 0x2, R38 ;  /* 0x00000002830a7825 */ /* 0x000fc600078e0226 */
[----:B------:R-:W-:Y:S01]  /*2ee0*/  BAR.SYNC.DEFER_BLOCKING 0x0 ;  /* 0x0000000000007b1d */ /* 0x000fe20000010000 */
[----:B------:R-:W-:Y:S01]  /*2ef0*/  PRMT R14, RZ, 0x7610, R14 ;  /* 0x00007610ff0e7816 */ /* 0x000fe2000000000e */
[C---:B0-----:R-:W-:Y:S01]  /*2f00*/  IMAD.WIDE R4, R131.reuse, 0x2, R44 ;  /* 0x0000000283047825 */ /* 0x041fe200078e022c */
[----:B------:R-:W-:Y:S02]  /*2f10*/  PRMT R159, RZ, 0x7610, R159 ;  /* 0x00007610ff9f7816 */ /* 0x000fe4000000009f */
[----:B------:R-:W-:Y:S01]  /*2f20*/  PRMT R161, RZ, 0x7610, R161 ;  /* 0x00007610ffa17816 */ /* 0x000fe200000000a1 */
[C---:B------:R-:W-:Y:S01]  /*2f30*/  IMAD.WIDE R12, R131.reuse, 0x2, R40 ;  /* 0x00000002830c7825 */ /* 0x040fe200078e0228 */
[----:B------:R-:W-:Y:S02]  /*2f40*/  PRMT R157, RZ, 0x7610, R157 ;  /* 0x00007610ff9d7816 */ /* 0x000fe4000000009d */
[----:B------:R-:W-:Y:S01]  /*2f50*/  PRMT R16, RZ, 0x7610, R16 ;  /* 0x00007610ff107816 */ /* 0x000fe20000000010 */
[----:B-1----:R-:W-:Y:S01]  /*2f60*/  IMAD.WIDE R6, R131, 0x2, R42 ;  /* 0x0000000283067825 */ /* 0x002fe200078e022a */
[----:B------:R-:W-:-:S02]  /*2f70*/  PRMT R165, RZ, 0x7610, R165 ;  /* 0x00007610ffa57816 */ /* 0x000fc400000000a5 */
[----:B------:R-:W-:Y:S01]  /*2f80*/  PRMT R173, RZ, 0x7610, R173 ;  /* 0x00007610ffad7816 */ /* 0x000fe200000000ad */
[----:B------:R0:W4:Y:S04]  /*2f90*/  @!P3 LDG.E.U16 R21, [R8.64] ;  /* 0x000000060815b981 */ /* 0x000128000c1e1500 */
[----:B------:R1:W4:Y:S04]  /*2fa0*/  @!P3 LDG.E.U16 R19, [R10.64] ;  /* 0x000000060a13b981 */ /* 0x000328000c1e1500 */
[----:B------:R1:W4:Y:S01]  /*2fb0*/  @!P3 LDG.E.U16 R14, [R4.64] ;  /* 0x00000006040eb981 */ /* 0x000322000c1e1500 */
[----:B0-----:R-:W-:-:S03]  /*2fc0*/  IMAD.WIDE R8, R131, 0x2, R48 ;  /* 0x0000000283087825 */ /* 0x001fc600078e0230 */
[----:B------:R0:W4:Y:S01]  /*2fd0*/  @!P3 LDG.E.U16 R159, [R12.64] ;  /* 0x000000060c9fb981 */ /* 0x000122000c1e1500 */
[----:B-1----:R-:W-:-:S03]  /*2fe0*/  IMAD.WIDE R10, R131, 0x2, R46 ;  /* 0x00000002830a7825 */ /* 0x002fc600078e022e */
[----:B------:R1:W4:Y:S01]  /*2ff0*/  @!P3 LDG.E.U16 R161, [R8.64] ;  /* 0x0000000608a1b981 */ /* 0x000322000c1e1500 */
[----:B------:R-:W-:-:S03]  /*3000*/  IMAD.WIDE R4, R131, 0x2, R50 ;  /* 0x0000000283047825 */ /* 0x000fc600078e0232 */
[----:B------:R1:W4:Y:S01]  /*3010*/  @!P3 LDG.E.U16 R157, [R6.64] ;  /* 0x00000006069db981 */ /* 0x000322000c1e1500 */
[----:B0-----:R-:W-:-:S03]  /*3020*/  PRMT R13, RZ, 0x7610, R13 ;  /* 0x00007610ff0d7816 */ /* 0x001fc6000000000d */
[----:B------:R0:W4:Y:S01]  /*3030*/  @!P3 LDG.E.U16 R16, [R10.64] ;  /* 0x000000060a10b981 */ /* 0x000122000c1e1500 */
[----:B-1----:R-:W-:-:S03]  /*3040*/  IMAD.WIDE R8, R131, 0x2, R54 ;  /* 0x0000000283087825 */ /* 0x002fc600078e0236 */
[----:B------:R1:W4:Y:S01]  /*3050*/  @!P3 LDG.E.U16 R165, [R4.64] ;  /* 0x0000000604a5b981 */ /* 0x000322000c1e1500 */
[C---:B------:R-:W-:Y:S01]  /*3060*/  IMAD.WIDE R6, R131.reuse, 0x2, R52 ;  /* 0x0000000283067825 */ /* 0x040fe200078e0234 */
[----:B------:R-:W-:Y:S02]  /*3070*/  PRMT R175, RZ, 0x7610, R175 ;  /* 0x00007610ffaf7816 */ /* 0x000fe400000000af */
[----:B------:R1:W4:Y:S01]  /*3080*/  @!P3 LDG.E.U16 R173, [R8.64] ;  /* 0x0000000608adb981 */ /* 0x000322000c1e1500 */
[----:B0-----:R-:W-:Y:S02]  /*3090*/  PRMT R10, RZ, 0x7610, R10 ;  /* 0x00007610ff0a7816 */ /* 0x001fe4000000000a */
[----:B------:R-:W-:Y:S01]  /*30a0*/  PRMT R11, RZ, 0x7610, R11 ;  /* 0x00007610ff0b7816 */ /* 0x000fe2000000000b */
[----:B------:R0:W4:Y:S01]  /*30b0*/  @!P3 LDG.E.U16 R13, [R6.64] ;  /* 0x00000006060db981 */ /* 0x000122000c1e1500 */
[----:B-1----:R-:W-:Y:S01]  /*30c0*/  IMAD.WIDE R4, R131, 0x2, R56 ;  /* 0x0000000283047825 */ /* 0x002fe200078e0238 */
[----:B------:R-:W-:-:S03]  /*30d0*/  PRMT R183, RZ, 0x7610, R183 ;  /* 0x00007610ffb77816 */ /* 0x000fc600000000b7 */
[C---:B------:R-:W-:Y:S01]  /*30e0*/  IMAD.WIDE R8, R131.reuse, 0x2, R60 ;  /* 0x0000000283087825 */ /* 0x040fe200078e023c */
[----:B------:R1:W4:Y:S03]  /*30f0*/  @!P3 LDG.E.U16 R10, [R4.64] ;  /* 0x00000006040ab981 */ /* 0x000326000c1e1500 */
[C---:B0-----:R-:W-:Y:S01]  /*3100*/  IMAD.WIDE R6, R131.reuse, 0x2, R58 ;  /* 0x0000000283067825 */ /* 0x041fe200078e023a */
[----:B------:R0:W4:Y:S01]  /*3110*/  @!P3 LDG.E.U16 R11, [R8.64] ;  /* 0x00000006080bb981 */ /* 0x000122000c1e1500 */
[----:B------:R-:W-:Y:S02]  /*3120*/  PRMT R185, RZ, 0x7610, R185 ;  /* 0x00007610ffb97816 */ /* 0x000fe400000000b9 */
[----:B------:R-:W-:Y:S01]  /*3130*/  PRMT R12, RZ, 0x7610, R12 ;  /* 0x00007610ff0c7816 */ /* 0x000fe2000000000c */
[----:B------:R0:W4:Y:S01]  /*3140*/  @!P3 LDG.E.U16 R175, [R6.64] ;  /* 0x0000000606afb981 */ /* 0x000122000c1e1500 */
[----:B-1----:R-:W-:Y:S01]  /*3150*/  IMAD.WIDE R4, R131, 0x2, R62 ;  /* 0x0000000283047825 */ /* 0x002fe200078e023e */
[----:B------:R-:W-:-:S03]  /*3160*/  PRMT R187, RZ, 0x7610, R187 ;  /* 0x00007610ffbb7816 */ /* 0x000fc600000000bb */
[C---:B0-----:R-:W-:Y:S01]  /*3170*/  IMAD.WIDE R8, R131.reuse, 0x2, R66 ;  /* 0x0000000283087825 */ /* 0x041fe200078e0242 */
[----:B------:R0:W4:Y:S03]  /*3180*/  @!P3 LDG.E.U16 R183, [R4.64] ;  /* 0x0000000604b7b981 */ /* 0x000126000c1e1500 */
[C---:B------:R-:W-:Y:S01]  /*3190*/  IMAD.WIDE R6, R131.reuse, 0x2, R64 ;  /* 0x0000000283067825 */ /* 0x040fe200078e0240 */
[----:B------:R1:W4:Y:S01]  /*31a0*/  @!P3 LDG.E.U16 R185, [R8.64] ;  /* 0x0000000608b9b981 */ /* 0x000322000c1e1500 */
[----:B------:R-:W-:Y:S02]  /*31b0*/  PRMT R18, RZ, 0x7610, R18 ;  /* 0x00007610ff127816 */ /* 0x000fe40000000012 */
[----:B------:R-:W-:Y:S01]  /*31c0*/  PRMT R189, RZ, 0x7610, R189 ;  /* 0x00007610ffbd7816 */ /* 0x000fe200000000bd */
[----:B------:R1:W4:Y:S01]  /*31d0*/  @!P3 LDG.E.U16 R12, [R6.64] ;  /* 0x00000006060cb981 */ /* 0x000322000c1e1500 */
[----:B0-----:R-:W-:Y:S01]  /*31e0*/  IMAD.WIDE R4, R131, 0x2, R68 ;  /* 0x0000000283047825 */ /* 0x001fe200078e0244 */
[----:B------:R-:W-:-:S03]  /*31f0*/  PRMT R191, RZ, 0x7610, R191 ;  /* 0x00007610ffbf7816 */ /* 0x000fc600000000bf */
[C---:B-1----:R-:W-:Y:S01]  /*3200*/  IMAD.WIDE R8, R131.reuse, 0x2, R72 ;  /* 0x0000000283087825 */ /* 0x042fe200078e0248 */
[----:B------:R0:W4:Y:S03]  /*3210*/  @!P3 LDG.E.U16 R187, [R4.64] ;  /* 0x0000000604bbb981 */ /* 0x000126000c1e1500 */
[----:B------:R-:W-:Y:S01]  /*3220*/  IMAD.WIDE R6, R131, 0x2, R70 ;  /* 0x0000000283067825 */ /* 0x000fe200078e0246 */
[----:B------:R1:W4:Y:S01]  /*3230*/  @!P3 LDG.E.U16 R18, [R8.64] ;  /* 0x000000060812b981 */ /* 0x000322000c1e1500 */
[----:B------:R-:W-:-:S03]  /*3240*/  PRMT R20, RZ, 0x7610, R20 ;  /* 0x00007610ff147816 */ /* 0x000fc60000000014 */
[----:B------:R1:W4:Y:S01]  /*3250*/  @!P3 LDG.E.U16 R189, [R6.64] ;  /* 0x0000000606bdb981 */ /* 0x000322000c1e1500 */
[----:B0-----:R-:W-:-:S04]  /*3260*/  IMAD.WIDE R4, R131, 0x2, R74 ;  /* 0x0000000283047825 */ /* 0x001fc800078e024a */
[C---:B-1----:R-:W-:Y:S01]  /*3270*/  IMAD.WIDE R8, R131.reuse, 0x2, R78 ;  /* 0x0000000283087825 */ /* 0x042fe200078e024e */
[----:B------:R0:W4:Y:S03]  /*3280*/  @!P3 LDG.E.U16 R191, [R4.64] ;  /* 0x0000000604bfb981 */ /* 0x000126000c1e1500 */
[----:B------:R-:W-:-:S04]  /*3290*/  IMAD.WIDE R6, R131, 0x2, R76 ;  /* 0x0000000283067825 */ /* 0x000fc800078e024c */
[----:B0-----:R-:W-:-:S05]  /*32a0*/  IMAD.WIDE R4, R131, 0x2, R80 ;  /* 0x0000000283047825 */ /* 0x001fca00078e0250 */
[----:B------:R0:W4:Y:S01]  /*32b0*/  @!P3 LDG.E.U16 R20, [R4.64] ;  /* 0x000000060414b981 */ /* 0x000122000c1e1500 */
[----:B------:R-:W-:Y:S01]  /*32c0*/  PRMT R22, RZ, 0x7610, R22 ;  /* 0x00007610ff167816 */ /* 0x000fe20000000016 */
[----:B0-----:R-:W-:Y:S02]  /*32d0*/  IMAD.WIDE R4, R131, 0x2, R86 ;  /* 0x0000000283047825 */ /* 0x001fe400078e0256 */
[----:B--2---:R0:W-:Y:S04]  /*32e0*/  STS.U16 [R110+0x4000], R181 ;  /* 0x004000b56e007388 */ /* 0x0041e80000000400 */
[----:B---3--:R1:W-:Y:S01]  /*32f0*/  STS.U16 [R110+0x4200], R179 ;  /* 0x004200b36e007388 */ /* 0x0083e20000000400 */
[----:B0-----:R-:W-:Y:S02]  /*3300*/  PRMT R181, RZ, 0x7610, R181 ;  /* 0x00007610ffb57816 */ /* 0x001fe400000000b5 */
[----:B-1----:R-:W-:-:S04]  /*3310*/  PRMT R179, RZ, 0x7610, R179 ;  /* 0x00007610ffb37816 */ /* 0x002fc800000000b3 */
[----:B------:R0:W2:Y:S04]  /*3320*/  @!P3 LDG.E.U16 R181, [R6.64] ;  /* 0x0000000606b5b981 */ /* 0x0000a8000c1e1500 */
[----:B-----5:R1:W-:Y:S04]  /*3330*/  STS.U16 [R110+0x4600], R171 ;  /* 0x004600ab6e007388 */ /* 0x0203e80000000400 */
[----:B------:R3:W5:Y:S04]  /*3340*/  @!P3 LDG.E.U16 R179, [R8.64] ;  /* 0x0000000608b3b981 */ /* 0x000768000c1e1500 */
[----:B------:R3:W-:Y:S01]  /*3350*/  STS.U16 [R110+0x4800], R169 ;  /* 0x004800a96e007388 */ /* 0x0007e20000000400 */
[----:B0-----:R-:W-:Y:S01]  /*3360*/  IMAD.WIDE R6, R131, 0x2, R82 ;  /* 0x0000000283067825 */ /* 0x001fe200078e0252 */
[----:B-1----:R-:W-:-:S02]  /*3370*/  PRMT R171, RZ, 0x7610, R171 ;  /* 0x00007610ffab7816 */ /* 0x002fc400000000ab */
[----:B------:R0:W-:Y:S01]  /*3380*/  STS.U16 [R110+0x4a00], R167 ;  /* 0x004a00a76e007388 */ /* 0x0001e20000000400 */
[----:B---3--:R-:W-:-:S03]  /*3390*/  IMAD.WIDE R8, R131, 0x2, R84 ;  /* 0x0000000283087825 */ /* 0x008fc600078e0254 */
[----:B------:R1:W3:Y:S01]  /*33a0*/  @!P3 LDG.E.U16 R171, [R6.64] ;  /* 0x0000000606abb981 */ /* 0x0002e2000c1e1500 */
[----:B------:R-:W-:Y:S02]  /*33b0*/  PRMT R169, RZ, 0x7610, R169 ;  /* 0x00007610ffa97816 */ /* 0x000fe400000000a9 */
[----:B0-----:R-:W-:-:S04]  /*33c0*/  PRMT R167, RZ, 0x7610, R167 ;  /* 0x00007610ffa77816 */ /* 0x001fc800000000a7 */
[----:B------:R0:W3:Y:S04]  /*33d0*/  @!P3 LDG.E.U16 R169, [R8.64] ;  /* 0x0000000608a9b981 */ /* 0x0000e8000c1e1500 */
[----:B------:R0:W-:Y:S01]  /*33e0*/  STS.U16 [R110+0x4e00], R155 ;  /* 0x004e009b6e007388 */ /* 0x0001e20000000400 */
[----:B-1----:R-:W-:-:S03]  /*33f0*/  IMAD.WIDE R6, R131, 0x2, R88 ;  /* 0x0000000283067825 */ /* 0x002fc600078e0258 */
[----:B------:R1:W5:Y:S01]  /*3400*/  @!P3 LDG.E.U16 R167, [R4.64] ;  /* 0x0000000604a7b981 */ /* 0x000362000c1e1500 */
[----:B0-----:R-:W-:-:S03]  /*3410*/  IMAD.WIDE R8, R131, 0x2, R90 ;  /* 0x0000000283087825 */ /* 0x001fc600078e025a */
[----:B------:R0:W-:Y:S01]  /*3420*/  STS.U16 [R110+0x5000], R153 ;  /* 0x005000996e007388 */ /* 0x0001e20000000400 */
[----:B------:R-:W-:-:S03]  /*3430*/  PRMT R155, RZ, 0x7610, R155 ;  /* 0x00007610ff9b7816 */ /* 0x000fc6000000009b */
[----:B------:R0:W-:Y:S01]  /*3440*/  STS.U16 [R110+0x4c00], R163 ;  /* 0x004c00a36e007388 */ /* 0x0001e20000000400 */
[----:B-1----:R-:W-:-:S03]  /*3450*/  IMAD.WIDE R4, R131, 0x2, R92 ;  /* 0x0000000283047825 */ /* 0x002fc600078e025c */
[----:B------:R1:W-:Y:S01]  /*3460*/  STS.U16 [R110+0x5200], R151 ;  /* 0x005200976e007388 */ /* 0x0003e20000000400 */
[----:B0-----:R-:W-:-:S03]  /*3470*/  PRMT R153, RZ, 0x7610, R153 ;  /* 0x00007610ff997816 */ /* 0x001fc60000000099 */
[----:B------:R0:W5:Y:S01]  /*3480*/  @!P3 LDG.E.U16 R155, [R8.64] ;  /* 0x00000006089bb981 */ /* 0x000162000c1e1500 */
[----:B------:R-:W-:-:S03]  /*3490*/  PRMT R163, RZ, 0x7610, R163 ;  /* 0x00007610ffa37816 */ /* 0x000fc600000000a3 */
[----:B------:R0:W5:Y:S01]  /*34a0*/  @!P3 LDG.E.U16 R22, [R6.64] ;  /* 0x000000060616b981 */ /* 0x000162000c1e1500 */
[----:B-1----:R-:W-:-:S03]  /*34b0*/  IMAD.WIDE R150, R131, 0x2, R94 ;  /* 0x0000000283967825 */ /* 0x002fc600078e025e */
[----:B------:R1:W-:Y:S01]  /*34c0*/  STS.U16 [R110+0x5400], R149 ;  /* 0x005400956e007388 */ /* 0x0003e20000000400 */
[----:B0-----:R-:W-:-:S03]  /*34d0*/  PRMT R8, RZ, 0x7610, R8 ;  /* 0x00007610ff087816 */ /* 0x001fc60000000008 */
[----:B------:R0:W5:Y:S01]  /*34e0*/  @!P3 LDG.E.U16 R153, [R4.64] ;  /* 0x000000060499b981 */ /* 0x000162000c1e1500 */
[----:B------:R-:W-:-:S03]  /*34f0*/  IMAD.WIDE R6, R131, 0x2, R96 ;  /* 0x0000000283067825 */ /* 0x000fc600078e0260 */
[----:B------:R-:W5:Y:S01]  /*3500*/  @!P3 LDG.E.U16 R163, [R150.64] ;  /* 0x0000000696a3b981 */ /* 0x000f62000c1e1500 */
[----:B-1----:R-:W-:-:S03]  /*3510*/  PRMT R149, RZ, 0x7610, R149 ;  /* 0x00007610ff957816 */ /* 0x002fc60000000095 */
[----:B------:R-:W5:Y:S01]  /*3520*/  @!P3 LDG.E.U16 R8, [R6.64] ;  /* 0x000000060608b981 */ /* 0x000f62000c1e1500 */
[----:B0-----:R-:W-:-:S05]  /*3530*/  IMAD.WIDE R4, R131, 0x2, R98 ;  /* 0x0000000283047825 */ /* 0x001fca00078e0262 */
[----:B------:R-:W5:Y:S04]  /*3540*/  @!P3 LDG.E.U16 R149, [R4.64] ;  /* 0x000000060495b981 */ /* 0x000f68000c1e1500 */
[----:B------:R-:W-:Y:S04]  /*3550*/  STS.U16 [R110+0x4400], R177 ;  /* 0x004400b16e007388 */ /* 0x000fe80000000400 */
[----:B------:R-:W-:Y:S04]  /*3560*/  STS.U16 [R110+0x5600], R27 ;  /* 0x0056001b6e007388 */ /* 0x000fe80000000400 */
[----:B----4-:R-:W-:Y:S04]  /*3570*/  STS.U16 [R110+0x5800], R25 ;  /* 0x005800196e007388 */ /* 0x010fe80000000400 */
[----:B------:R-:W-:Y:S04]  /*3580*/  STS.U16 [R110+0x5a00], R23 ;  /* 0x005a00176e007388 */ /* 0x000fe80000000400 */
[----:B------:R-:W-:Y:S04]  /*3590*/  STS.U16 [R110+0x5c00], R15 ;  /* 0x005c000f6e007388 */ /* 0x000fe80000000400 */
[----:B------:R-:W-:Y:S04]  /*35a0*/  STS.U16 [R110+0x5e00], R17 ;  /* 0x005e00116e007388 */ /* 0x000fe80000000400 */
[----:B------:R-:W-:Y:S04]  /*35b0*/  STS.U16 [R108], R19 ;  /* 0x000000136c007388 */ /* 0x000fe80000000400 */
[----:B------:R-:W-:Y:S04]  /*35c0*/  STS.U16 [R108+0x800], R159 ;  /* 0x0008009f6c007388 */ /* 0x000fe80000000400 */
[----:B------:R-:W-:Y:S04]  /*35d0*/  STS.U16 [R108+0x1000], R13 ;  /* 0x0010000d6c007388 */ /* 0x000fe80000000400 */
[----:B------:R-:W-:Y:S04]  /*35e0*/  STS.U16 [R108+0x1800], R11 ;  /* 0x0018000b6c007388 */ /* 0x000fe80000000400 */
[----:B------:R-:W-:Y:S04]  /*35f0*/  STS.U16 [R108+0x2000], R187 ;  /* 0x002000bb6c007388 */ /* 0x000fe80000000400 */
[----:B--2---:R-:W-:Y:S04]  /*3600*/  STS.U16 [R108+0x2800], R181 ;  /* 0x002800b56c007388 */ /* 0x004fe80000000400 */
[----:B---3--:R-:W-:Y:S04]  /*3610*/  STS.U16 [R108+0x3000], R169 ;  /* 0x003000a96c007388 */ /* 0x008fe80000000400 */
[----:B-----5:R-:W-:Y:S04]  /*3620*/  STS.U16 [R108+0x3800], R153 ;  /* 0x003800996c007388 */ /* 0x020fe80000000400 */
[----:B------:R-:W-:Y:S04]  /*3630*/  STS.U16 [R102+0x200], R21 ;  /* 0x0002001566007388 */ /* 0x000fe80000000400 */
        /* <DEDUP_REMOVED lines=23> */
[----:B------:R-:W-:Y:S06]  /*37b0*/  BAR.SYNC.DEFER_BLOCKING 0x0 ;  /* 0x0000000000007b1d */ /* 0x000fec0000010000 */
[----:B------:R-:W-:Y:S04]  /*37c0*/  LDSM.16.MT88.4 R4, [R104+0x4000] ;  /* 0x004000006804783b */ /* 0x000fe80000004200 */
[----:B------:R-:W0:Y:S04]  /*37d0*/  LDSM.16.M88.4 R24, [R106] ;  /* 0x000000006a18783b */ /* 0x000e280000000200 */
[----:B------:R-:W1:Y:S04]  /*37e0*/  LDSM.16.M88.4 R8, [R106+0x2000] ;  /* 0x002000006a08783b */ /* 0x000e680000000200 */
[----:B------:R-:W2:Y:S04]  /*37f0*/  LDSM.16.MT88.4 R16, [R104+0x4400] ;  /* 0x004400006810783b */ /* 0x000ea80000004200 */
[----:B------:R-:W-:Y:S04]  /*3800*/  LDSM.16.MT88.4 R20, [R104+0x4800] ;  /* 0x004800006814783b */ /* 0x000fe80000004200 */
[----:B------:R-:W3:Y:S01]  /*3810*/  LDSM.16.M88.4 R12, [R0] ;  /* 0x00000000000c783b */ /* 0x000ee20000000200 */
[C---:B0-----:R-:W-:Y:S08]  /*3820*/  HMMA.16816.F32.BF16 R28, R4.reuse, R24, R28 ;  /* 0x00000018041c723c */ /* 0x041ff0000004181c */
[----:B-1----:R-:W-:Y:S01]  /*3830*/  HMMA.16816.F32.BF16 R32, R4, R8, R32 ;  /* 0x000000080420723c */ /* 0x002fe20000041820 */
[----:B------:R-:W0:-:S15]  /*3840*/  LDSM.16.M88.4 R4, [R0+0x2000] ;  /* 0x002000000004783b */ /* 0x000e1e0000000200 */
[C---:B--2---:R-:W-:Y:S01]  /*3850*/  HMMA.16816.F32.BF16 R28, R16.reuse, R26, R28 ;  /* 0x0000001a101c723c */ /* 0x044fe2000004181c */
[----:B------:R-:W1:Y:S07]  /*3860*/  LDSM.16.MT88.4 R24, [R104+0x4c00] ;  /* 0x004c00006818783b */ /* 0x000e6e0000004200 */
[----:B------:R-:W-:Y:S01]  /*3870*/  HMMA.16816.F32.BF16 R32, R16, R10, R32 ;  /* 0x0000000a1020723c */ /* 0x000fe20000041820 */
[----:B------:R-:W-:Y:S04]  /*3880*/  LDSM.16.M88.4 R16, [R106+0x80] ;  /* 0x000080006a10783b */ /* 0x000fe80000000200 */
[----:B------:R-:W-:Y:S11]  /*3890*/  LDSM.16.M88.4 R8, [R106+0x2080] ;  /* 0x002080006a08783b */ /* 0x000ff60000000200 */
[C---:B---3--:R-:W-:Y:S08]  /*38a0*/  HMMA.16816.F32.BF16 R28, R20.reuse, R12, R28 ;  /* 0x0000000c141c723c */ /* 0x048ff0000004181c */
[----:B0-----:R-:W-:Y:S01]  /*38b0*/  HMMA.16816.F32.BF16 R32, R20, R4, R32 ;  /* 0x000000041420723c */ /* 0x001fe20000041820 */
[----:B------:R-:W0:-:S15]  /*38c0*/  LDSM.16.MT88.4 R20, [R104+0x5000] ;  /* 0x005000006814783b */ /* 0x000e1e0000004200 */
[C---:B-1----:R-:W-:Y:S08]  /*38d0*/  HMMA.16816.F32.BF16 R28, R24.reuse, R14, R28 ;  /* 0x0000000e181c723c */ /* 0x042ff0000004181c */
[----:B------:R-:W-:Y:S01]  /*38e0*/  HMMA.16816.F32.BF16 R32, R24, R6, R32 ;  /* 0x000000061820723c */ /* 0x000fe20000041820 */
[----:B------:R-:W1:-:S15]  /*38f0*/  LDSM.16.MT88.4 R4, [R104+0x5400] ;  /* 0x005400006804783b */ /* 0x000e5e0000004200 */
[C---:B0-----:R-:W-:Y:S01]  /*3900*/  HMMA.16816.F32.BF16 R12, R20.reuse, R16, R28 ;  /* 0x00000010140c723c */ /* 0x041fe2000004181c */
[----:B------:R-:W-:Y:S07]  /*3910*/  LDSM.16.M88.4 R28, [R0+0x80] ;  /* 0x00008000001c783b */ /* 0x000fee0000000200 */
[----:B------:R-:W-:Y:S01]  /*3920*/  HMMA.16816.F32.BF16 R32, R20, R8, R32 ;  /* 0x000000081420723c */ /* 0x000fe20000041820 */
[----:B------:R-:W0:-:S15]  /*3930*/  LDSM.16.MT88.4 R20, [R104+0x5800] ;  /* 0x005800006814783b */ /* 0x000e1e0000004200 */
[C---:B-1----:R-:W-:Y:S01]  /*3940*/  HMMA.16816.F32.BF16 R16, R4.reuse, R18, R12 ;  /* 0x000000120410723c */ /* 0x042fe2000004180c */
[----:B------:R-:W1:Y:S07]  /*3950*/  LDSM.16.M88.4 R12, [R0+0x2080] ;  /* 0x00208000000c783b */ /* 0x000e6e0000000200 */
[----:B------:R-:W-:Y:S01]  /*3960*/  HMMA.16816.F32.BF16 R4, R4, R10, R32 ;  /* 0x0000000a0404723c */ /* 0x000fe20000041820 */
[----:B------:R-:W2:Y:S01]  /*3970*/  LDSM.16.MT88.4 R32, [R104+0x5c00] ;  /* 0x005c00006820783b */ /* 0x000ea20000004200 */
[----:B------:R-:W-:-:S14]  /*3980*/  IADD3 R103, R103, -0x1, RZ ;  /* 0xffffffff67677810 */ /* 0x000fdc0007ffe0ff */
[----:B0-----:R-:W-:Y:S01]  /*3990*/  HMMA.16816.F32.BF16 R16, R20, R28, R16 ;  /* 0x0000001c1410723c */ /* 0x001fe20000041810 */
[----:B------:R-:W-:-:S07]  /*39a0*/  ISETP.NE.U32.AND P1, PT, R103, RZ, PT ;  /* 0x000000ff6700720c */ /* 0x000fce0003f25070 */
[----:B-1----:R-:W-:Y:S01]  /*39b0*/  HMMA.16816.F32.BF16 R4, R20, R12, R4 ;  /* 0x0000000c1404723c */ /* 0x002fe20000041804 */
[----:B------:R-:W-:Y:S01]  /*39c0*/  UIADD3 UR4, UR4, -0x80, URZ ;  /* 0xffffff8004047890 */ /* 0x000fe2000fffe03f */
[----:B------:R-:W-:-:S14]  /*39d0*/  IMAD.WIDE R98, R135, 0x2, R98 ;  /* 0x0000000287627825 */ /* 0x000fdc00078e0262 */
[----:B--2---:R-:W-:Y:S01]  /*39e0*/  HMMA.16816.F32.BF16 R28, R32, R30, R16 ;  /* 0x0000001e201c723c */ /* 0x004fe20000041810 */
[----:B------:R-:W-:-:S04]  /*39f0*/  IMAD.WIDE R96, R135, 0x2, R96 ;  /* 0x0000000287607825 */ /* 0x000fc800078e0260 */
[----:B------:R-:W-:-:S04]  /*3a00*/  IMAD.WIDE R94, R135, 0x2, R94 ;  /* 0x00000002875e7825 */ /* 0x000fc800078e025e */
[----:B------:R-:W-:-:S04]  /*3a10*/  IMAD.WIDE R92, R135, 0x2, R92 ;  /* 0x00000002875c7825 */ /* 0x000fc800078e025c */
[C---:B------:R-:W-:Y:S01]  /*3a20*/  IMAD.WIDE R90, R135.reuse, 0x2, R90 ;  /* 0x00000002875a7825 */ /* 0x040fe200078e025a */
[----:B------:R-:W-:Y:S03]  /*3a30*/  HMMA.16816.F32.BF16 R32, R32, R14, R4 ;  /* 0x0000000e2020723c */ /* 0x000fe60000041804 */
[----:B------:R-:W-:-:S04]  /*3a40*/  IMAD.WIDE R88, R135, 0x2, R88 ;  /* 0x0000000287587825 */ /* 0x000fc800078e0258 */
        /* <DEDUP_REMOVED lines=26> */
[----:B------:R-:W-:Y:S01]  /*3bf0*/  IMAD.WIDE R2, R133, 0x2, R2 ;  /* 0x0000000285027825 */ /* 0x000fe200078e0202 */
[----:B------:R-:W-:Y:S01]  /*3c00*/  @!P1 CALL.REL.NOINC `(.L_x_1) ;  /* 0x0000001000009944 */ /* 0x000fe20003c00000 */
[----:B------:R-:W-:Y:S05]  /*3c10*/  BRA `(.L_x_2) ;  /* 0xffffee7000007947 */ /* 0x000fea000383ffff */
.L_x_1:
[----:B------:R-:W-:Y:S02]  /*3c20*/  F2FP.BF16.PACK_AB R31, R35, R31 ;  /* 0x0000001f231f723e */ /* 0x000fe400000010ff */
[----:B------:R-:W-:Y:S02]  /*3c30*/  F2FP.BF16.PACK_AB R30, R34, R30 ;  /* 0x0000001e221e723e */ /* 0x000fe400000010ff */
[----:B------:R-:W-:Y:S02]  /*3c40*/  F2FP.BF16.PACK_AB R29, R33, R29 ;  /* 0x0000001d211d723e */ /* 0x000fe400000010ff */
[----:B------:R-:W-:Y:S02]  /*3c50*/  F2FP.BF16.PACK_AB R28, R32, R28 ;  /* 0x0000001c201c723e */ /* 0x000fe400000010ff */
.L_x_0:
[----:B------:R-:W-:Y:S01]  /*3c60*/  BAR.SYNC.DEFER_BLOCKING 0x0 ;  /* 0x0000000000007b1d */ /* 0x000fe20000010000 */
[----:B------:R-:W-:Y:S01]  /*3c70*/  LOP3.LUT R3, R116, 0x60, RZ, 0xc0, !PT ;  /* 0x0000006074037812 */ /* 0x000fe200078ec0ff */
[----:B------:R-:W-:Y:S01]  /*3c80*/  IMAD.SHL.U32 R2, R120, 0x80, RZ ;  /* 0x0000008078027824 */ /* 0x000fe200078e00ff */
[----:B------:R-:W-:Y:S01]  /*3c90*/  SEL R5, RZ, 0x840, !P0 ;  /* 0x00000840ff057807 */ /* 0x000fe20004000000 */
[C---:B------:R-:W-:Y:S01]  /*3ca0*/  IMAD.IADD R147, R112.reuse, 0x1, R147 ;  /* 0x0000000170937824 */ /* 0x040fe200078e0293 */
[----:B------:R-:W-:Y:S01]  /*3cb0*/  LOP3.LUT R3, R3, 0x300, R114, 0xf8, !PT ;  /* 0x0000030003037812 */ /* 0x000fe200078ef872 */
[----:B------:R-:W-:Y:S01]  /*3cc0*/  IMAD.IADD R145, R112, 0x1, R145 ;  /* 0x0000000170917824 */ /* 0x000fe200078e0291 */
[----:B------:R-:W-:Y:S01]  /*3cd0*/  LOP3.LUT R0, R5, 0x1c, R120, 0xf8, !PT ;  /* 0x0000001c05007812 */ /* 0x000fe200078ef878 */
[----:B------:R-:W-:Y:S01]  /*3ce0*/  IMAD.SHL.U32 R5, R120, 0x4, RZ ;  /* 0x0000000478057824 */ /* 0x000fe200078e00ff */
[----:B------:R-:W-:Y:S01]  /*3cf0*/  LOP3.LUT R2, R2, 0xc00, RZ, 0xc0, !PT ;  /* 0x00000c0002027812 */ /* 0x000fe200078ec0ff */
[----:B------:R-:W-:Y:S01]  /*3d00*/  IMAD R14, R145, c[0x0][0x198], RZ ;  /* 0x00006600910e7a24 */ /* 0x000fe200078e02ff */
[----:B------:R-:W-:-:S02]  /*3d10*/  LOP3.LUT R0, R0, R3, RZ, 0x3c, !PT ;  /* 0x0000000300007212 */ /* 0x000fc400078e3cff */
[----:B------:R-:W-:Y:S02]  /*3d20*/  SHF.R.U32.HI R120, RZ, 0x1, R120 ;  /* 0x00000001ff787819 */ /* 0x000fe40000011678 */
[----:B------:R-:W-:Y:S02]  /*3d30*/  LOP3.LUT R3, R0, 0x20, RZ, 0x3c, !PT ;  /* 0x0000002000037812 */ /* 0x000fe400078e3cff */
[----:B------:R-:W-:Y:S02]  /*3d40*/  LOP3.LUT R5, R2, 0xfc, R5, 0xf8, !PT ;  /* 0x000000fc02057812 */ /* 0x000fe400078ef805 */
[C---:B------:R-:W-:Y:S01]  /*3d50*/  ISETP.GE.AND P0, PT, R118.reuse, c[0x0][0x178], PT ;  /* 0x00005e0076007a0c */ /* 0x040fe20003f06270 */
[----:B------:R-:W-:Y:S01]  /*3d60*/  IMAD R118, R118, c[0x0][0x194], RZ ;  /* 0x0000650076767a24 */ /* 0x000fe200078e02ff */
[----:B------:R-:W-:Y:S02]  /*3d70*/  LOP3.LUT R120, R5, 0x60, R120, 0x78, !PT ;  /* 0x0000006005787812 */ /* 0x000fe400078e7878 */
[----:B------:R-:W-:Y:S01]  /*3d80*/  LOP3.LUT R2, R112, R143, RZ, 0xfc, !PT ;  /* 0x0000008f70027212 */ /* 0x000fe200078efcff */
[----:B------:R-:W-:Y:S01]  /*3d90*/  STS [R0], R28 ;  /* 0x0000001c00007388 */ /* 0x000fe20000000800 */
[----:B------:R-:W-:-:S02]  /*3da0*/  LEA R16, P2, R118, c[0x0][0x170], 0x1 ;  /* 0x00005c0076107a11 */ /* 0x000fc400078408ff */
[----:B------:R-:W-:Y:S01]  /*3db0*/  ISETP.LT.AND P1, PT, R2, c[0x0][0x17c], !P0 ;  /* 0x00005f0002007a0c */ /* 0x000fe20004721270 */
[----:B------:R0:W-:Y:S01]  /*3dc0*/  STS [R0+0x80], R29 ;  /* 0x0000801d00007388 */ /* 0x0001e20000000800 */
[----:B------:R-:W-:Y:S02]  /*3dd0*/  LEA.HI.X.SX32 R118, R118, c[0x0][0x174], 0x1, P2 ;  /* 0x00005d0076767a11 */ /* 0x000fe400010f0eff */
[C-C-:B------:R-:W-:Y:S01]  /*3de0*/  LOP3.LUT R6, R112.reuse, 0x20, R143.reuse, 0xfe, !PT ;  /* 0x0000002070067812 */ /* 0x140fe200078efe8f */
[----:B------:R-:W-:Y:S01]  /*3df0*/  STS [R3+0x400], R30 ;  /* 0x0004001e03007388 */ /* 0x000fe20000000800 */
[----:B------:R-:W-:-:S03]  /*3e00*/  LOP3.LUT R9, R112, 0x28, R143, 0xfe, !PT ;  /* 0x0000002870097812 */ /* 0x000fc600078efe8f */
[----:B------:R1:W-:Y:S01]  /*3e10*/  STS [R3+0x480], R31 ;  /* 0x0004801f03007388 */ /* 0x0003e20000000800 */
[----:B------:R-:W-:Y:S01]  /*3e20*/  IMAD R11, R6, c[0x0][0x198], RZ ;  /* 0x00006600060b7a24 */ /* 0x000fe200078e02ff */
[--C-:B0-----:R-:W-:Y:S01]  /*3e30*/  LOP3.LUT R0, R112, 0x8, R143.reuse, 0xfe, !PT ;  /* 0x0000000870007812 */ /* 0x101fe200078efe8f */
[----:B------:R-:W-:Y:S01]  /*3e40*/  IMAD R12, R9, c[0x0][0x198], RZ ;  /* 0x00006600090c7a24 */ /* 0x000fe200078e02ff */
[----:B------:R-:W-:Y:S02]  /*3e50*/  BAR.SYNC.DEFER_BLOCKING 0x0 ;  /* 0x0000000000007b1d */ /* 0x000fe40000010000 */
[C---:B------:R-:W-:Y:S01]  /*3e60*/  ISETP.LT.AND P4, PT, R0.reuse, c[0x0][0x17c], !P0 ;  /* 0x00005f0000007a0c */ /* 0x040fe20004781270 */
[----:B------:R-:W-:Y:S01]  /*3e70*/  IMAD R5, R0, c[0x0][0x198], RZ ;  /* 0x0000660000057a24 */ /* 0x000fe200078e02ff */
[--C-:B------:R-:W-:Y:S01]  /*3e80*/  LOP3.LUT R0, R112, 0x30, R143.reuse, 0xfe, !PT ;  /* 0x0000003070007812 */ /* 0x100fe200078efe8f */
[----:B-1----:R-:W-:Y:S01]  /*3e90*/  IMAD R3, R2, c[0x0][0x198], RZ ;  /* 0x0000660002037a24 */ /* 0x002fe200078e02ff */
[----:B------:R-:W-:-:S02]  /*3ea0*/  LOP3.LUT R112, R112, 0x10, R143, 0xfe, !PT ;  /* 0x0000001070707812 */ /* 0x000fc400078efe8f */
[-C--:B------:R-:W-:Y:S01]  /*3eb0*/  LEA R4, P3, R5, R16.reuse, 0x1 ;  /* 0x0000001005047211 */ /* 0x080fe200078608ff */
[----:B------:R-:W-:Y:S01]  /*3ec0*/  IMAD R13, R0, c[0x0][0x198], RZ ;  /* 0x00006600000d7a24 */ /* 0x000fe200078e02ff */
[----:B------:R-:W-:Y:S02]  /*3ed0*/  LEA R2, P2, R3, R16, 0x1 ;  /* 0x0000001003027211 */ /* 0x000fe400078408ff */
[-C--:B------:R-:W-:Y:S02]  /*3ee0*/  LEA.HI.X.SX32 R5, R5, R118.reuse, 0x1, P3 ;  /* 0x0000007605057211 */ /* 0x080fe400018f0eff */
[----:B------:R-:W-:Y:S02]  /*3ef0*/  LEA.HI.X.SX32 R3, R3, R118, 0x1, P2 ;  /* 0x0000007603037211 */ /* 0x000fe400010f0eff */
[C---:B------:R-:W-:Y:S01]  /*3f00*/  ISETP.LT.AND P5, PT, R112.reuse, c[0x0][0x17c], !P0 ;  /* 0x00005f0070007a0c */ /* 0x040fe200047a1270 */
[----:B------:R-:W-:Y:S01]  /*3f10*/  IMAD R112, R112, c[0x0][0x198], RZ ;  /* 0x0000660070707a24 */ /* 0x000fe200078e02ff */
[----:B------:R-:W-:-:S04]  /*3f20*/  ISETP.LT.AND P3, PT, R6, c[0x0][0x17c], !P0 ;  /* 0x00005f0006007a0c */ /* 0x000fc80004761270 */
[C---:B------:R-:W-:Y:S01]  /*3f30*/  LEA R6, P6, R112.reuse, R16, 0x1 ;  /* 0x0000001070067211 */ /* 0x040fe200078c08ff */
[----:B------:R-:W0:Y:S03]  /*3f40*/  LDS R15, [R120] ;  /* 0x00000000780f7984 */ /* 0x000e260000000800 */
[----:B------:R-:W-:Y:S01]  /*3f50*/  LEA.HI.X.SX32 R7, R112, R118, 0x1, P6 ;  /* 0x0000007670077211 */ /* 0x000fe200030f0eff */
[----:B------:R-:W1:Y:S01]  /*3f60*/  LDS R17, [R120+0x100] ;  /* 0x0001000078117984 */ /* 0x000e620000000800 */
[----:B------:R-:W-:-:S03]  /*3f70*/  LEA R8, P6, R12, R16, 0x1 ;  /* 0x000000100c087211 */ /* 0x000fc600078c08ff */
[----:B------:R-:W2:Y:S04]  /*3f80*/  LDS R19, [R120+0x200] ;  /* 0x0002000078137984 */ /* 0x000ea80000000800 */
[----:B------:R-:W3:Y:S04]  /*3f90*/  LDS R21, [R120+0x300] ;  /* 0x0003000078157984 */ /* 0x000ee80000000800 */
[----:B0-----:R0:W-:Y:S04]  /*3fa0*/  @P1 STG.E.U16 [R2.64], R15 ;  /* 0x0000000f02001986 */ /* 0x0011e8000c101506 */
[----:B-1----:R1:W-:Y:S01]  /*3fb0*/  @P4 STG.E.U16 [R4.64], R17 ;  /* 0x0000001104004986 */ /* 0x0023e2000c101506 */
[C---:B------:R-:W-:Y:S01]  /*3fc0*/  ISETP.LT.AND P4, PT, R147.reuse, c[0x0][0x17c], !P0 ;  /* 0x00005f0093007a0c */ /* 0x040fe20004781270 */
[----:B------:R-:W-:-:S02]  /*3fd0*/  IMAD R147, R147, c[0x0][0x198], RZ ;  /* 0x0000660093937a24 */ /* 0x000fc400078e02ff */
[----:B--2---:R2:W-:Y:S03]  /*3fe0*/  @P5 STG.E.U16 [R6.64], R19 ;  /* 0x0000001306005986 */ /* 0x0045e6000c101506 */
[-C--:B0-----:R-:W-:Y:S02]  /*3ff0*/  LEA R2, P1, R147, R16.reuse, 0x1 ;  /* 0x0000001093027211 */ /* 0x081fe400078208ff */
[----:B------:R-:W-:Y:S02]  /*4000*/  PRMT R15, R15, 0x7632, R15 ;  /* 0x000076320f0f7816 */ /* 0x000fe4000000000f */
[----:B-1----:R-:W-:Y:S02]  /*4010*/  LEA R4, P2, R11, R16, 0x1 ;  /* 0x000000100b047211 */ /* 0x002fe400078408ff */
[----:B------:R-:W-:Y:S02]  /*4020*/  LEA.HI.X.SX32 R3, R147, R118, 0x1, P1 ;  /* 0x0000007693037211 */ /* 0x000fe400008f0eff */
[----:B------:R-:W-:-:S02]  /*4030*/  LEA R10, P1, R13, R16, 0x1 ;  /* 0x000000100d0a7211 */ /* 0x000fc400078208ff */
[-C--:B------:R-:W-:Y:S01]  /*4040*/  LEA.HI.X.SX32 R5, R11, R118.reuse, 0x1, P2 ;  /* 0x000000760b057211 */ /* 0x080fe200010f0eff */
[----:B---3--:R2:W-:Y:S01]  /*4050*/  @P4 STG.E.U16 [R2.64], R21 ;  /* 0x0000001502004986 */ /* 0x0085e2000c101506 */
[----:B------:R-:W-:Y:S02]  /*4060*/  ISETP.LT.AND P2, PT, R9, c[0x0][0x17c], !P0 ;  /* 0x00005f0009007a0c */ /* 0x000fe40004741270 */
[-C--:B------:R-:W-:Y:S01]  /*4070*/  LEA.HI.X.SX32 R11, R13, R118.reuse, 0x1, P1 ;  /* 0x000000760d0b7211 */ /* 0x080fe200008f0eff */
[----:B------:R2:W-:Y:S01]  /*4080*/  @P3 STG.E.U16 [R4.64], R15 ;  /* 0x0000000f04003986 */ /* 0x0005e2000c101506 */
[----:B------:R-:W-:Y:S02]  /*4090*/  ISETP.LT.AND P1, PT, R0, c[0x0][0x17c], !P0 ;  /* 0x00005f0000007a0c */ /* 0x000fe40004721270 */
[----:B------:R-:W-:Y:S02]  /*40a0*/  ISETP.LT.AND P0, PT, R145, c[0x0][0x17c], !P0 ;  /* 0x00005f0091007a0c */ /* 0x000fe40004701270 */
[----:B------:R-:W-:-:S02]  /*40b0*/  LEA.HI.X.SX32 R9, R12, R118, 0x1, P6 ;  /* 0x000000760c097211 */ /* 0x000fc400030f0eff */
[----:B------:R-:W-:Y:S02]  /*40c0*/  PRMT R17, R17, 0x7632, R17 ;  /* 0x0000763211117816 */ /* 0x000fe40000000011 */
[----:B------:R-:W-:Y:S02]  /*40d0*/  PRMT R0, R19, 0x7632, R0 ;  /* 0x0000763213007816 */ /* 0x000fe40000000000 */
[C---:B------:R-:W-:Y:S01]  /*40e0*/  LEA R12, P6, R14.reuse, R16, 0x1 ;  /* 0x000000100e0c7211 */ /* 0x040fe200078c08ff */
[----:B------:R2:W-:Y:S03]  /*40f0*/  @P2 STG.E.U16 [R8.64], R17 ;  /* 0x0000001108002986 */ /* 0x0005e6000c101506 */
[----:B------:R-:W-:Y:S01]  /*4100*/  LEA.HI.X.SX32 R13, R14, R118, 0x1, P6 ;  /* 0x000000760e0d7211 */ /* 0x000fe200030f0eff */
[----:B------:R2:W-:Y:S01]  /*4110*/  @P1 STG.E.U16 [R10.64], R0 ;  /* 0x000000000a001986 */ /* 0x0005e2000c101506 */
[----:B------:R-:W-:Y:S07]  /*4120*/  @!P0 EXIT ;  /* 0x000000000000894d */ /* 0x000fee0003800000 */
[----:B--2---:R-:W-:-:S05]  /*4130*/  PRMT R6, R21, 0x7632, R6 ;  /* 0x0000763215067816 */ /* 0x004fca0000000006 */
[----:B------:R-:W-:Y:S01]  /*4140*/  STG.E.U16 [R12.64], R6 ;  /* 0x000000060c007986 */ /* 0x000fe2000c101506 */
[----:B------:R-:W-:Y:S05]  /*4150*/  EXIT ;  /* 0x000000000000794d */ /* 0x000fea0003800000 */
.L_x_3:
[----:B------:R-:W-:-:S00]  /*4160*/  BRA `(.L_x_3) ;  /* 0xfffffff000007947 */ /* 0x000fc0000383ffff */
[----:B------:R-:W-:-:S00]  /*4170*/  NOP ;  /* 0x0000000000007918 */ /* 0x000fc00000000000 */
        /* <DEDUP_REMOVED lines=8> */
.L_x_4:


//--------------------- .nv.shared.matmul_kernel  --------------------------
	.section	.nv.shared.matmul_kernel,"aw",@nobits
	.sectionflags	@""
	.align	16
